	.target	sm_100a

	.elftype	@"ET_EXEC"


//--------------------- .note.nv.tkinfo           --------------------------
	.section	.note.nv.tkinfo,"",@"SHT_NOTE"
	.sectionflags	@"SHF_NOTE_NV_TKINFO"
	.tkinfo
        /*0018*/ 	.word	0x00000002
        /*0030*/ 	.string	""
        /*0030*/ 	.string	"ptxas"
        /*0030*/ 	.string	"Cuda compilation tools, release 13.0, V13.0.88"
        /*0030*/ 	.string	"Build cuda_13.0.r13.0/compiler.36424714_0"
        /*0030*/ 	.string	"-arch sm_100a -m 64 "



//--------------------- .note.nv.cuinfo           --------------------------
	.section	.note.nv.cuinfo,"",@"SHT_NOTE"
	.sectionflags	@"SHF_NOTE_NV_CUINFO"
        /*0018*/ 	.short	0x0002
        /*001a*/ 	.short	0x0064
        /*001c*/ 	.short	0x0082
	.zero		2


//--------------------- .nv.info                  --------------------------
	.section	.nv.info,"",@"SHT_CUDA_INFO"
	.align	4


	//----- nvinfo : EIATTR_REGCOUNT
	.align		4
        /*0000*/ 	.byte	0x04, 0x2f
        /*0002*/ 	.short	(.L_19 - .L_18)
	.align		4
.L_18:
        /*0004*/ 	.word	index@(_ZN7cutlass13device_kernelINS_4gemm6kernel13GemmUniversalIN4cute5tupleIJiiiiEEENS1_10collective13CollectiveMmaINS1_35MainloopSm100TmaUmmaWarpSpecializedILi13ELi2ELi4ENS5_IJNS4_1CILi4EEENSA_ILi1EEESC_EEEEENS5_IJNSA_ILi128EEESF_NSA_ILi64EEEEEENS_10bfloat16_tENS5_IJlSC_lEEESI_SJ_NS4_8TiledMMAINS4_8MMA_AtomIJNS4_26SM100_MMA_F16BF16_2x1SM_SSISI_SI_fLi128ELi128ELNS4_4UMMA5MajorE0ELSO_0ELNSN_7ScaleInE0ELSP_0EEEEEENS4_6LayoutINS5_IJSC_SC_SC_EEENS5_IJNSA_ILi0EEESU_SU_EEEEENS5_IJNS4_10UnderscoreESX_SX_EEEEENS4_18SM100_TMA_2SM_LOADENS4_14ComposedLayoutINS4_7SwizzleILi3ELi4ELi3EEENS4_18smem_ptr_flag_bitsILi16EEENSS_INS5_IJNSA_ILi8EEESG_EEENS5_IJSG_SC_EEEEEEEvNS4_8identityENS4_28SM100_TMA_2SM_LOAD_MULTICASTES1A_vS1B_EENS_8epilogue10collective18CollectiveEpilogueINS1E_23Sm100TmaWarpSpecializedILi4ELi2ELi16ELb1ELb0EEEJNS5_IJSG_SF_SG_EEENS5_IJNSS_ISG_SC_EENSS_INS5_IJNSA_ILi16EEENSA_ILi2EEEEEENS5_IJSC_SG_EEEEEEEESI_SJ_SI_SJ_NS1E_6fusion15FusionCallbacksIS1I_NS1R_17LinearCombinationISI_fSI_fLNS_15FloatRoundStyleE2EEES1J_S1Q_JEEENS4_5SM1004TMEM4LOAD26SM100_TMEM_LOAD_32dp32b16xENS4_13SM90_TMA_LOADENS11_INS12_ILi1ELi4ELi3EEES15_NSS_INS5_IJS16_S1L_EEENS5_IJS1L_SC_EEEEEEENS4_39AutoVectorizingCopyWithAssumedAlignmentILi128EEENS4_14SM90_TMA_STOREES26_S28_S28_EEEvvEEEEvNT_6ParamsE)
        /*0008*/ 	.word	0x00000044


	//----- nvinfo : EIATTR_FRAME_SIZE
	.align		4
.L_19:
        /*000c*/ 	.byte	0x04, 0x11
        /*000e*/ 	.short	(.L_21 - .L_20)
	.align		4
.L_20:
        /*0010*/ 	.word	index@($__internal_2_$__cuda_sm10x_tcgen05_guardrail_trap_unallocated_columns_being_dealloced)
        /*0014*/ 	.word	0x00000000


	//----- nvinfo : EIATTR_FRAME_SIZE
	.align		4
.L_21:
        /*0018*/ 	.byte	0x04, 0x11
        /*001a*/ 	.short	(.L_23 - .L_22)
	.align		4
.L_22:
        /*001c*/ 	.word	index@($__internal_1_$__cuda_sm10x_tcgen05_guardrail_trap_phase_invalid_during_alloc)
        /*0020*/ 	.word	0x00000000


	//----- nvinfo : EIATTR_FRAME_SIZE
	.align		4
.L_23:
        /*0024*/ 	.byte	0x04, 0x11
        /*0026*/ 	.short	(.L_25 - .L_24)
	.align		4
.L_24:
        /*0028*/ 	.word	index@($__internal_0_$__cuda_sm10x_tcgen05_guardrail_trap_col_being_dealloced_not_returned_by_alloc)
        /*002c*/ 	.word	0x00000000


	//----- nvinfo : EIATTR_FRAME_SIZE
	.align		4
.L_25:
        /*0030*/ 	.byte	0x04, 0x11
        /*0032*/ 	.short	(.L_27 - .L_26)
	.align		4
.L_26:
        /*0034*/ 	.word	index@(_ZN7cutlass13device_kernelINS_4gemm6kernel13GemmUniversalIN4cute5tupleIJiiiiEEENS1_10collective13CollectiveMmaINS1_35MainloopSm100TmaUmmaWarpSpecializedILi13ELi2ELi4ENS5_IJNS4_1CILi4EEENSA_ILi1EEESC_EEEEENS5_IJNSA_ILi128EEESF_NSA_ILi64EEEEEENS_10bfloat16_tENS5_IJlSC_lEEESI_SJ_NS4_8TiledMMAINS4_8MMA_AtomIJNS4_26SM100_MMA_F16BF16_2x1SM_SSISI_SI_fLi128ELi128ELNS4_4UMMA5MajorE0ELSO_0ELNSN_7ScaleInE0ELSP_0EEEEEENS4_6LayoutINS5_IJSC_SC_SC_EEENS5_IJNSA_ILi0EEESU_SU_EEEEENS5_IJNS4_10UnderscoreESX_SX_EEEEENS4_18SM100_TMA_2SM_LOADENS4_14ComposedLayoutINS4_7SwizzleILi3ELi4ELi3EEENS4_18smem_ptr_flag_bitsILi16EEENSS_INS5_IJNSA_ILi8EEESG_EEENS5_IJSG_SC_EEEEEEEvNS4_8identityENS4_28SM100_TMA_2SM_LOAD_MULTICASTES1A_vS1B_EENS_8epilogue10collective18CollectiveEpilogueINS1E_23Sm100TmaWarpSpecializedILi4ELi2ELi16ELb1ELb0EEEJNS5_IJSG_SF_SG_EEENS5_IJNSS_ISG_SC_EENSS_INS5_IJNSA_ILi16EEENSA_ILi2EEEEEENS5_IJSC_SG_EEEEEEEESI_SJ_SI_SJ_NS1E_6fusion15FusionCallbacksIS1I_NS1R_17LinearCombinationISI_fSI_fLNS_15FloatRoundStyleE2EEES1J_S1Q_JEEENS4_5SM1004TMEM4LOAD26SM100_TMEM_LOAD_32dp32b16xENS4_13SM90_TMA_LOADENS11_INS12_ILi1ELi4ELi3EEES15_NSS_INS5_IJS16_S1L_EEENS5_IJS1L_SC_EEEEEEENS4_39AutoVectorizingCopyWithAssumedAlignmentILi128EEENS4_14SM90_TMA_STOREES26_S28_S28_EEEvvEEEEvNT_6ParamsE)
        /*0038*/ 	.word	0x00000000


	//----- nvinfo : EIATTR_MIN_STACK_SIZE
	.align		4
.L_27:
        /*003c*/ 	.byte	0x04, 0x12
        /*003e*/ 	.short	(.L_29 - .L_28)
	.align		4
.L_28:
        /*0040*/ 	.word	index@(_ZN7cutlass13device_kernelINS_4gemm6kernel13GemmUniversalIN4cute5tupleIJiiiiEEENS1_10collective13CollectiveMmaINS1_35MainloopSm100TmaUmmaWarpSpecializedILi13ELi2ELi4ENS5_IJNS4_1CILi4EEENSA_ILi1EEESC_EEEEENS5_IJNSA_ILi128EEESF_NSA_ILi64EEEEEENS_10bfloat16_tENS5_IJlSC_lEEESI_SJ_NS4_8TiledMMAINS4_8MMA_AtomIJNS4_26SM100_MMA_F16BF16_2x1SM_SSISI_SI_fLi128ELi128ELNS4_4UMMA5MajorE0ELSO_0ELNSN_7ScaleInE0ELSP_0EEEEEENS4_6LayoutINS5_IJSC_SC_SC_EEENS5_IJNSA_ILi0EEESU_SU_EEEEENS5_IJNS4_10UnderscoreESX_SX_EEEEENS4_18SM100_TMA_2SM_LOADENS4_14ComposedLayoutINS4_7SwizzleILi3ELi4ELi3EEENS4_18smem_ptr_flag_bitsILi16EEENSS_INS5_IJNSA_ILi8EEESG_EEENS5_IJSG_SC_EEEEEEEvNS4_8identityENS4_28SM100_TMA_2SM_LOAD_MULTICASTES1A_vS1B_EENS_8epilogue10collective18CollectiveEpilogueINS1E_23Sm100TmaWarpSpecializedILi4ELi2ELi16ELb1ELb0EEEJNS5_IJSG_SF_SG_EEENS5_IJNSS_ISG_SC_EENSS_INS5_IJNSA_ILi16EEENSA_ILi2EEEEEENS5_IJSC_SG_EEEEEEEESI_SJ_SI_SJ_NS1E_6fusion15FusionCallbacksIS1I_NS1R_17LinearCombinationISI_fSI_fLNS_15FloatRoundStyleE2EEES1J_S1Q_JEEENS4_5SM1004TMEM4LOAD26SM100_TMEM_LOAD_32dp32b16xENS4_13SM90_TMA_LOADENS11_INS12_ILi1ELi4ELi3EEES15_NSS_INS5_IJS16_S1L_EEENS5_IJS1L_SC_EEEEEEENS4_39AutoVectorizingCopyWithAssumedAlignmentILi128EEENS4_14SM90_TMA_STOREES26_S28_S28_EEEvvEEEEvNT_6ParamsE)
        /*0044*/ 	.word	0x00000000
.L_29:


//--------------------- .nv.compat                --------------------------
	.section	.nv.compat,"",@"SHT_CUDA_COMPAT_INFO"
	.align	4
        /*0000*/ 	.byte	0x02, 0x09, 0x01, 0x00, 0x02, 0x02, 0x02, 0x00, 0x02, 0x05, 0x05, 0x00, 0x03, 0x07, 0x01, 0x01
        /*0010*/ 	.byte	0x02, 0x03, 0x01, 0x00, 0x02, 0x06, 0x01, 0x00, 0x04, 0x0b, 0x08, 0x00, 0x09, 0x00, 0x00, 0x00
        /*0020*/ 	.byte	0x00, 0x00, 0x00, 0x00


//--------------------- .nv.info._ZN7cutlass13device_kernelINS_4gemm6kernel13GemmUniversalIN4cute5tupleIJiiiiEEENS1_10collective13CollectiveMmaINS1_35MainloopSm100TmaUmmaWarpSpecializedILi13ELi2ELi4ENS5_IJNS4_1CILi4EEENSA_ILi1EEESC_EEEEENS5_IJNSA_ILi128EEESF_NSA_ILi64EEEEEENS_10bfloat16_tENS5_IJlSC_lEEESI_SJ_NS4_8TiledMMAINS4_8MMA_AtomIJNS4_26SM100_MMA_F16BF16_2x1SM_SSISI_SI_fLi128ELi128ELNS4_4UMMA5MajorE0ELSO_0ELNSN_7ScaleInE0ELSP_0EEEEEENS4_6LayoutINS5_IJSC_SC_SC_EEENS5_IJNSA_ILi0EEESU_SU_EEEEENS5_IJNS4_10UnderscoreESX_SX_EEEEENS4_18SM100_TMA_2SM_LOADENS4_14ComposedLayoutINS4_7SwizzleILi3ELi4ELi3EEENS4_18smem_ptr_flag_bitsILi16EEENSS_INS5_IJNSA_ILi8EEESG_EEENS5_IJSG_SC_EEEEEEEvNS4_8identityENS4_28SM100_TMA_2SM_LOAD_MULTICASTES1A_vS1B_EENS_8epilogue10collective18CollectiveEpilogueINS1E_23Sm100TmaWarpSpecializedILi4ELi2ELi16ELb1ELb0EEEJNS5_IJSG_SF_SG_EEENS5_IJNSS_ISG_SC_EENSS_INS5_IJNSA_ILi16EEENSA_ILi2EEEEEENS5_IJSC_SG_EEEEEEEESI_SJ_SI_SJ_NS1E_6fusion15FusionCallbacksIS1I_NS1R_17LinearCombinationISI_fSI_fLNS_15FloatRoundStyleE2EEES1J_S1Q_JEEENS4_5SM1004TMEM4LOAD26SM100_TMEM_LOAD_32dp32b16xENS4_13SM90_TMA_LOADENS11_INS12_ILi1ELi4ELi3EEES15_NSS_INS5_IJS16_S1L_EEENS5_IJS1L_SC_EEEEEEENS4_39AutoVectorizingCopyWithAssumedAlignmentILi128EEENS4_14SM90_TMA_STOREES26_S28_S28_EEEvvEEEEvNT_6ParamsE --------------------------
	.section	.nv.info._ZN7cutlass13device_kernelINS_4gemm6kernel13GemmUniversalIN4cute5tupleIJiiiiEEENS1_10collective13CollectiveMmaINS1_35MainloopSm100TmaUmmaWarpSpecializedILi13ELi2ELi4ENS5_IJNS4_1CILi4EEENSA_ILi1EEESC_EEEEENS5_IJNSA_ILi128EEESF_NSA_ILi64EEEEEENS_10bfloat16_tENS5_IJlSC_lEEESI_SJ_NS4_8TiledMMAINS4_8MMA_AtomIJNS4_26SM100_MMA_F16BF16_2x1SM_SSISI_SI_fLi128ELi128ELNS4_4UMMA5MajorE0ELSO_0ELNSN_7ScaleInE0ELSP_0EEEEEENS4_6LayoutINS5_IJSC_SC_SC_EEENS5_IJNSA_ILi0EEESU_SU_EEEEENS5_IJNS4_10UnderscoreESX_SX_EEEEENS4_18SM100_TMA_2SM_LOADENS4_14ComposedLayoutINS4_7SwizzleILi3ELi4ELi3EEENS4_18smem_ptr_flag_bitsILi16EEENSS_INS5_IJNSA_ILi8EEESG_EEENS5_IJSG_SC_EEEEEEEvNS4_8identityENS4_28SM100_TMA_2SM_LOAD_MULTICASTES1A_vS1B_EENS_8epilogue10collective18CollectiveEpilogueINS1E_23Sm100TmaWarpSpecializedILi4ELi2ELi16ELb1ELb0EEEJNS5_IJSG_SF_SG_EEENS5_IJNSS_ISG_SC_EENSS_INS5_IJNSA_ILi16EEENSA_ILi2EEEEEENS5_IJSC_SG_EEEEEEEESI_SJ_SI_SJ_NS1E_6fusion15FusionCallbacksIS1I_NS1R_17LinearCombinationISI_fSI_fLNS_15FloatRoundStyleE2EEES1J_S1Q_JEEENS4_5SM1004TMEM4LOAD26SM100_TMEM_LOAD_32dp32b16xENS4_13SM90_TMA_LOADENS11_INS12_ILi1ELi4ELi3EEES15_NSS_INS5_IJS16_S1L_EEENS5_IJS1L_SC_EEEEEEENS4_39AutoVectorizingCopyWithAssumedAlignmentILi128EEENS4_14SM90_TMA_STOREES26_S28_S28_EEEvvEEEEvNT_6ParamsE,"",@"SHT_CUDA_INFO"
	.sectionflags	@""
	.align	4


	//----- nvinfo : EIATTR_CUDA_API_VERSION
	.align		4
        /*0000*/ 	.byte	0x04, 0x37
        /*0002*/ 	.short	(.L_31 - .L_30)
.L_30:
        /*0004*/ 	.word	0x00000082


	//----- nvinfo : EIATTR_KPARAM_INFO
	.align		4
.L_31:
        /*0008*/ 	.byte	0x04, 0x17
        /*000a*/ 	.short	(.L_33 - .L_32)
.L_32:
        /*000c*/ 	.word	0x00000000
        /*0010*/ 	.short	0x0000
        /*0012*/ 	.short	0x0000
        /*0014*/ 	.byte	0x00, 0xf0, 0x01, 0x20


	//----- nvinfo : EIATTR_AT_ENTRY_FRAGMENTS
	.align		4
.L_33:
        /*0018*/ 	.byte	0x04, 0x4f
        /*001a*/ 	.short	(.L_35 - .L_34)


	//   ....[0]....
.L_34:
        /*001c*/ 	.word	0x00000007


	//----- nvinfo : EIATTR_RESERVED_SMEM_USED
	.align		4
.L_35:
        /*0020*/ 	.byte	0x01, 0x41
	.zero		2


	//----- nvinfo : EIATTR_SPARSE_MMA_MASK
	.align		4
        /*0024*/ 	.byte	0x03, 0x50
        /*0026*/ 	.short	0x0000


	//----- nvinfo : EIATTR_TCGEN05_2CTA_USED
	.align		4
        /*0028*/ 	.byte	0x01, 0x52
	.zero		2


	//----- nvinfo : EIATTR_MAXREG_COUNT
	.align		4
        /*002c*/ 	.byte	0x03, 0x1b
        /*002e*/ 	.short	0x00ff


	//----- nvinfo : EIATTR_NUM_BARRIERS
	.align		4
        /*0030*/ 	.byte	0x02, 0x4c
        /*0032*/ 	.byte	0x07
	.zero		1


	//----- nvinfo : EIATTR_EXTERNS
	.align		4
        /*0034*/ 	.byte	0x04, 0x0f
        /*0036*/ 	.short	(.L_37 - .L_36)


	//   ....[0]....
	.align		4
.L_36:
        /*0038*/ 	.word	index@(__assertfail)


	//----- nvinfo : EIATTR_MERCURY_ISA_VERSION
	.align		4
.L_37:
        /*003c*/ 	.byte	0x03, 0x5f
        /*003e*/ 	.short	0x0101


	//----- nvinfo : EIATTR_INT_WARP_WIDE_INSTR_OFFSETS
	.align		4
        /*0040*/ 	.byte	0x04, 0x31
        /*0042*/ 	.short	(.L_39 - .L_38)


	//   ....[0]....
.L_38:
        /*0044*/ 	.word	0x00000ec0


	//   ....[1]....
        /*0048*/ 	.word	0x00000f60


	//   ....[2]....
        /*004c*/ 	.word	0x000048f0


	//   ....[3]....
        /*0050*/ 	.word	0x00004920


	//   ....[4]....
        /*0054*/ 	.word	0x00004940


	//   ....[5]....
        /*0058*/ 	.word	0x00005500


	//   ....[6]....
        /*005c*/ 	.word	0x000055a0


	//   ....[7]....
        /*0060*/ 	.word	0x00005650


	//   ....[8]....
        /*0064*/ 	.word	0x000056d0


	//   ....[9]....
        /*0068*/ 	.word	0x00005780


	//   ....[10]....
        /*006c*/ 	.word	0x00005830


	//   ....[11]....
        /*0070*/ 	.word	0x000058b0


	//   ....[12]....
        /*0074*/ 	.word	0x00005970


	//   ....[13]....
        /*0078*/ 	.word	0x00005a30


	//   ....[14]....
        /*007c*/ 	.word	0x00005ae0


	//   ....[15]....
        /*0080*/ 	.word	0x00005bd0


	//   ....[16]....
        /*0084*/ 	.word	0x00005cb0


	//----- nvinfo : EIATTR_COOP_GROUP_MASK_REGIDS
	.align		4
.L_39:
        /*0088*/ 	.byte	0x04, 0x29
        /*008a*/ 	.short	(.L_41 - .L_40)


	//   ....[0]....
.L_40:
        /*008c*/ 	.word	0xffffffff


	//   ....[1]....
        /*0090*/ 	.word	0xffffffff


	//   ....[2]....
        /*0094*/ 	.word	0xffffffff


	//   ....[3]....
        /*0098*/ 	.word	0xffffffff


	//   ....[4]....
        /*009c*/ 	.word	0xffffffff


	//   ....[5]....
        /*00a0*/ 	.word	0xffffffff


	//   ....[6]....
        /*00a4*/ 	.word	0xffffffff


	//   ....[7]....
        /*00a8*/ 	.word	0xffffffff


	//   ....[8]....
        /*00ac*/ 	.word	0xffffffff


	//   ....[9]....
        /*00b0*/ 	.word	0xffffffff


	//   ....[10]....
        /*00b4*/ 	.word	0xffffffff


	//   ....[11]....
        /*00b8*/ 	.word	0xffffffff


	//   ....[12]....
        /*00bc*/ 	.word	0xffffffff


	//   ....[13]....
        /*00c0*/ 	.word	0xffffffff


	//----- nvinfo : EIATTR_COOP_GROUP_INSTR_OFFSETS
	.align		4
.L_41:
        /*00c4*/ 	.byte	0x04, 0x28
        /*00c6*/ 	.short	(.L_43 - .L_42)


	//   ....[0]....
.L_42:
        /*00c8*/ 	.word	0x000000b0


	//   ....[1]....
        /*00cc*/ 	.word	0x00000520


	//   ....[2]....
        /*00d0*/ 	.word	0x00000830


	//   ....[3]....
        /*00d4*/ 	.word	0x000009c0


	//   ....[4]....
        /*00d8*/ 	.word	0x00000ab0


	//   ....[5]....
        /*00dc*/ 	.word	0x00000c10


	//   ....[6]....
        /*00e0*/ 	.word	0x00000da0


	//   ....[7]....
        /*00e4*/ 	.word	0x00000fe0


	//   ....[8]....
        /*00e8*/ 	.word	0x00002310


	//   ....[9]....
        /*00ec*/ 	.word	0x000036d0


	//   ....[10]....
        /*00f0*/ 	.word	0x00003ba0


	//   ....[11]....
        /*00f4*/ 	.word	0x00003bd0


	//   ....[12]....
        /*00f8*/ 	.word	0x000047f0


	//   ....[13]....
        /*00fc*/ 	.word	0x00004a00


	//----- nvinfo : EIATTR_VRC_CTA_INIT_COUNT
	.align		4
.L_43:
        /*0100*/ 	.byte	0x02, 0x4a
        /*0102*/ 	.byte	0x80
	.zero		1


	//----- nvinfo : EIATTR_SYSCALL_OFFSETS
	.align		4
        /*0104*/ 	.byte	0x04, 0x46
        /*0106*/ 	.short	(.L_45 - .L_44)


	//   ....[0]....
.L_44:
        /*0108*/ 	.word	0x00006840


	//   ....[1]....
        /*010c*/ 	.word	0x00006930


	//   ....[2]....
        /*0110*/ 	.word	0x000070d0


	//   ....[3]....
        /*0114*/ 	.word	0x00007a00


	//   ....[4]....
        /*0118*/ 	.word	0x000082d0


	//   ....[5]....
        /*011c*/ 	.word	0x00008ba0


	//----- nvinfo : EIATTR_MBARRIER_INSTR_OFFSETS
	.align		4
.L_45:
        /*0120*/ 	.byte	0x04, 0x39
        /*0122*/ 	.short	(.L_47 - .L_46)


	//   ....[0]....
.L_46:
        /*0124*/ 	.word	0x00000670
        /*0128*/ 	.word	0x000000ff
        /*012c*/ 	.word	0x00000000
        /*0130*/ 	.short	0x0100
        /*0132*/ 	.byte	0x04
	.zero		1


	//   ....[1]....
        /*0134*/ 	.word	0x00000680
        /*0138*/ 	.word	0x000000ff
        /*013c*/ 	.word	0x00000068
        /*0140*/ 	.short	0x0100
        /*0142*/ 	.byte	0x04
	.zero		1


	//   ....[2]....
        /*0144*/ 	.word	0x00000690
        /*0148*/ 	.word	0x000000ff
        /*014c*/ 	.word	0x00000008
        /*0150*/ 	.short	0x0100
        /*0152*/ 	.byte	0x04
	.zero		1


	//   ....[3]....
        /*0154*/ 	.word	0x000006a0
        /*0158*/ 	.word	0x000000ff
        /*015c*/ 	.word	0x00000070
        /*0160*/ 	.short	0x0100
        /*0162*/ 	.byte	0x04
	.zero		1


	//   ....[4]....
        /*0164*/ 	.word	0x000006b0
        /*0168*/ 	.word	0x000000ff
        /*016c*/ 	.word	0x00000010
        /*0170*/ 	.short	0x0100
        /*0172*/ 	.byte	0x04
	.zero		1


	//   ....[5]....
        /*0174*/ 	.word	0x000006c0
        /*0178*/ 	.word	0x000000ff
        /*017c*/ 	.word	0x00000078
        /*0180*/ 	.short	0x0100
        /*0182*/ 	.byte	0x04
	.zero		1


	//   ....[6]....
        /*0184*/ 	.word	0x000006d0
        /*0188*/ 	.word	0x000000ff
        /*018c*/ 	.word	0x00000018
        /*0190*/ 	.short	0x0100
        /*0192*/ 	.byte	0x04
	.zero		1


	//   ....[7]....
        /*0194*/ 	.word	0x000006e0
        /*0198*/ 	.word	0x000000ff
        /*019c*/ 	.word	0x00000080
        /*01a0*/ 	.short	0x0100
        /*01a2*/ 	.byte	0x04
	.zero		1


	//   ....[8]....
        /*01a4*/ 	.word	0x000006f0
        /*01a8*/ 	.word	0x000000ff
        /*01ac*/ 	.word	0x00000020
        /*01b0*/ 	.short	0x0100
        /*01b2*/ 	.byte	0x04
	.zero		1


	//   ....[9]....
        /*01b4*/ 	.word	0x00000700
        /*01b8*/ 	.word	0x000000ff
        /*01bc*/ 	.word	0x00000088
        /*01c0*/ 	.short	0x0100
        /*01c2*/ 	.byte	0x04
	.zero		1


	//   ....[10]....
        /*01c4*/ 	.word	0x00000710
        /*01c8*/ 	.word	0x000000ff
        /*01cc*/ 	.word	0x00000028
        /*01d0*/ 	.short	0x0100
        /*01d2*/ 	.byte	0x04
	.zero		1


	//   ....[11]....
        /*01d4*/ 	.word	0x00000720
        /*01d8*/ 	.word	0x000000ff
        /*01dc*/ 	.word	0x00000090
        /*01e0*/ 	.short	0x0100
        /*01e2*/ 	.byte	0x04
	.zero		1


	//   ....[12]....
        /*01e4*/ 	.word	0x00000730
        /*01e8*/ 	.word	0x000000ff
        /*01ec*/ 	.word	0x00000030
        /*01f0*/ 	.short	0x0100
        /*01f2*/ 	.byte	0x04
	.zero		1


	//   ....[13]....
        /*01f4*/ 	.word	0x00000740
        /*01f8*/ 	.word	0x000000ff
        /*01fc*/ 	.word	0x00000098
        /*0200*/ 	.short	0x0100
        /*0202*/ 	.byte	0x04
	.zero		1


	//   ....[14]....
        /*0204*/ 	.word	0x00000750
        /*0208*/ 	.word	0x000000ff
        /*020c*/ 	.word	0x00000038
        /*0210*/ 	.short	0x0100
        /*0212*/ 	.byte	0x04
	.zero		1


	//   ....[15]....
        /*0214*/ 	.word	0x00000760
        /*0218*/ 	.word	0x000000ff
        /*021c*/ 	.word	0x000000a0
        /*0220*/ 	.short	0x0100
        /*0222*/ 	.byte	0x04
	.zero		1


	//   ....[16]....
        /*0224*/ 	.word	0x00000770
        /*0228*/ 	.word	0x000000ff
        /*022c*/ 	.word	0x00000040
        /*0230*/ 	.short	0x0100
        /*0232*/ 	.byte	0x04
	.zero		1


	//   ....[17]....
        /*0234*/ 	.word	0x00000780
        /*0238*/ 	.word	0x000000ff
        /*023c*/ 	.word	0x000000a8
        /*0240*/ 	.short	0x0100
        /*0242*/ 	.byte	0x04
	.zero		1


	//   ....[18]....
        /*0244*/ 	.word	0x00000790
        /*0248*/ 	.word	0x000000ff
        /*024c*/ 	.word	0x00000048
        /*0250*/ 	.short	0x0100
        /*0252*/ 	.byte	0x04
	.zero		1


	//   ....[19]....
        /*0254*/ 	.word	0x000007a0
        /*0258*/ 	.word	0x000000ff
        /*025c*/ 	.word	0x000000b0
        /*0260*/ 	.short	0x0100
        /*0262*/ 	.byte	0x04
	.zero		1


	//   ....[20]....
        /*0264*/ 	.word	0x000007b0
        /*0268*/ 	.word	0x000000ff
        /*026c*/ 	.word	0x00000050
        /*0270*/ 	.short	0x0100
        /*0272*/ 	.byte	0x04
	.zero		1


	//   ....[21]....
        /*0274*/ 	.word	0x000007c0
        /*0278*/ 	.word	0x000000ff
        /*027c*/ 	.word	0x000000b8
        /*0280*/ 	.short	0x0100
        /*0282*/ 	.byte	0x04
	.zero		1


	//   ....[22]....
        /*0284*/ 	.word	0x000007d0
        /*0288*/ 	.word	0x000000ff
        /*028c*/ 	.word	0x00000058
        /*0290*/ 	.short	0x0100
        /*0292*/ 	.byte	0x04
	.zero		1


	//   ....[23]....
        /*0294*/ 	.word	0x000007e0
        /*0298*/ 	.word	0x000000ff
        /*029c*/ 	.word	0x000000c0
        /*02a0*/ 	.short	0x0100
        /*02a2*/ 	.byte	0x04
	.zero		1


	//   ....[24]....
        /*02a4*/ 	.word	0x000007f0
        /*02a8*/ 	.word	0x000000ff
        /*02ac*/ 	.word	0x00000060
        /*02b0*/ 	.short	0x0100
        /*02b2*/ 	.byte	0x04
	.zero		1


	//   ....[25]....
        /*02b4*/ 	.word	0x00000800
        /*02b8*/ 	.word	0x000000ff
        /*02bc*/ 	.word	0x000000c8
        /*02c0*/ 	.short	0x0100
        /*02c2*/ 	.byte	0x04
	.zero		1


	//   ....[26]....
        /*02c4*/ 	.word	0x00000930
        /*02c8*/ 	.word	0x000000ff
        /*02cc*/ 	.word	0x000000d0
        /*02d0*/ 	.short	0x0100
        /*02d2*/ 	.byte	0x04
	.zero		1


	//   ....[27]....
        /*02d4*/ 	.word	0x00000940
        /*02d8*/ 	.word	0x000000ff
        /*02dc*/ 	.word	0x000000f0
        /*02e0*/ 	.short	0x0100
        /*02e2*/ 	.byte	0x04
	.zero		1


	//   ....[28]....
        /*02e4*/ 	.word	0x00000950
        /*02e8*/ 	.word	0x000000ff
        /*02ec*/ 	.word	0x000000d8
        /*02f0*/ 	.short	0x0100
        /*02f2*/ 	.byte	0x04
	.zero		1


	//   ....[29]....
        /*02f4*/ 	.word	0x00000960
        /*02f8*/ 	.word	0x000000ff
        /*02fc*/ 	.word	0x000000f8
        /*0300*/ 	.short	0x0100
        /*0302*/ 	.byte	0x04
	.zero		1


	//   ....[30]....
        /*0304*/ 	.word	0x00000970
        /*0308*/ 	.word	0x000000ff
        /*030c*/ 	.word	0x000000e0
        /*0310*/ 	.short	0x0100
        /*0312*/ 	.byte	0x04
	.zero		1


	//   ....[31]....
        /*0314*/ 	.word	0x00000980
        /*0318*/ 	.word	0x000000ff
        /*031c*/ 	.word	0x00000100
        /*0320*/ 	.short	0x0100
        /*0322*/ 	.byte	0x04
	.zero		1


	//   ....[32]....
        /*0324*/ 	.word	0x00000990
        /*0328*/ 	.word	0x000000ff
        /*032c*/ 	.word	0x000000e8
        /*0330*/ 	.short	0x0100
        /*0332*/ 	.byte	0x04
	.zero		1


	//   ....[33]....
        /*0334*/ 	.word	0x000009a0
        /*0338*/ 	.word	0x000000ff
        /*033c*/ 	.word	0x00000108
        /*0340*/ 	.short	0x0100
        /*0342*/ 	.byte	0x04
	.zero		1


	//   ....[34]....
        /*0344*/ 	.word	0x00000a80
        /*0348*/ 	.word	0x000000ff
        /*034c*/ 	.word	0x00000110
        /*0350*/ 	.short	0x0100
        /*0352*/ 	.byte	0x06
	.zero		1


	//   ....[35]....
        /*0354*/ 	.word	0x00000a90
        /*0358*/ 	.word	0x000000ff
        /*035c*/ 	.word	0x00000118
        /*0360*/ 	.short	0x0100
        /*0362*/ 	.byte	0x06
	.zero		1


	//   ....[36]....
        /*0364*/ 	.word	0x00000bc0
        /*0368*/ 	.word	0x000000ff
        /*036c*/ 	.word	0x00000120
        /*0370*/ 	.short	0x0100
        /*0372*/ 	.byte	0x06
	.zero		1


	//   ....[37]....
        /*0374*/ 	.word	0x00000bd0
        /*0378*/ 	.word	0x000000ff
        /*037c*/ 	.word	0x00000130
        /*0380*/ 	.short	0x0100
        /*0382*/ 	.byte	0x06
	.zero		1


	//   ....[38]....
        /*0384*/ 	.word	0x00000be0
        /*0388*/ 	.word	0x000000ff
        /*038c*/ 	.word	0x00000128
        /*0390*/ 	.short	0x0100
        /*0392*/ 	.byte	0x06
	.zero		1


	//   ....[39]....
        /*0394*/ 	.word	0x00000bf0
        /*0398*/ 	.word	0x000000ff
        /*039c*/ 	.word	0x00000138
        /*03a0*/ 	.short	0x0100
        /*03a2*/ 	.byte	0x06
	.zero		1


	//   ....[40]....
        /*03a4*/ 	.word	0x00000d10
        /*03a8*/ 	.word	0x000000ff
        /*03ac*/ 	.word	0x00000140
        /*03b0*/ 	.short	0x0100
        /*03b2*/ 	.byte	0x04
	.zero		1


	//   ....[41]....
        /*03b4*/ 	.word	0x00000d20
        /*03b8*/ 	.word	0x000000ff
        /*03bc*/ 	.word	0x00000160
        /*03c0*/ 	.short	0x0100
        /*03c2*/ 	.byte	0x04
	.zero		1


	//   ....[42]....
        /*03c4*/ 	.word	0x00000d30
        /*03c8*/ 	.word	0x000000ff
        /*03cc*/ 	.word	0x00000148
        /*03d0*/ 	.short	0x0100
        /*03d2*/ 	.byte	0x04
	.zero		1


	//   ....[43]....
        /*03d4*/ 	.word	0x00000d40
        /*03d8*/ 	.word	0x000000ff
        /*03dc*/ 	.word	0x00000168
        /*03e0*/ 	.short	0x0100
        /*03e2*/ 	.byte	0x04
	.zero		1


	//   ....[44]....
        /*03e4*/ 	.word	0x00000d50
        /*03e8*/ 	.word	0x000000ff
        /*03ec*/ 	.word	0x00000150
        /*03f0*/ 	.short	0x0100
        /*03f2*/ 	.byte	0x04
	.zero		1


	//   ....[45]....
        /*03f4*/ 	.word	0x00000d60
        /*03f8*/ 	.word	0x000000ff
        /*03fc*/ 	.word	0x00000170
        /*0400*/ 	.short	0x0100
        /*0402*/ 	.byte	0x04
	.zero		1


	//   ....[46]....
        /*0404*/ 	.word	0x00000d70
        /*0408*/ 	.word	0x000000ff
        /*040c*/ 	.word	0x00000158
        /*0410*/ 	.short	0x0100
        /*0412*/ 	.byte	0x04
	.zero		1


	//   ....[47]....
        /*0414*/ 	.word	0x00000d80
        /*0418*/ 	.word	0x000000ff
        /*041c*/ 	.word	0x00000178
        /*0420*/ 	.short	0x0100
        /*0422*/ 	.byte	0x04
	.zero		1


	//   ....[48]....
        /*0424*/ 	.word	0x00000e70
        /*0428*/ 	.word	0x000000ff
        /*042c*/ 	.word	0x00000180
        /*0430*/ 	.short	0x0100
        /*0432*/ 	.byte	0x04
	.zero		1


	//   ....[49]....
        /*0434*/ 	.word	0x00000e80
        /*0438*/ 	.word	0x000000ff
        /*043c*/ 	.word	0x00000190
        /*0440*/ 	.short	0x0100
        /*0442*/ 	.byte	0x04
	.zero		1


	//   ....[50]....
        /*0444*/ 	.word	0x00000e90
        /*0448*/ 	.word	0x000000ff
        /*044c*/ 	.word	0x00000188
        /*0450*/ 	.short	0x0100
        /*0452*/ 	.byte	0x04
	.zero		1


	//   ....[51]....
        /*0454*/ 	.word	0x00000ea0
        /*0458*/ 	.word	0x000000ff
        /*045c*/ 	.word	0x00000198
        /*0460*/ 	.short	0x0100
        /*0462*/ 	.byte	0x04
	.zero		1


	//   ....[52]....
        /*0464*/ 	.word	0x00000fa0
        /*0468*/ 	.word	0x000000ff
        /*046c*/ 	.word	0x000001a0
        /*0470*/ 	.short	0x0100
        /*0472*/ 	.byte	0x06
	.zero		1


	//   ....[53]....
        /*0474*/ 	.word	0x00001b20
        /*0478*/ 	.word	0x00000000
        /*047c*/ 	.word	0x00000190
        /*0480*/ 	.short	0x010a
        /*0482*/ 	.byte	0xff
	.zero		1


	//   ....[54]....
        /*0484*/ 	.word	0x00001b50
        /*0488*/ 	.word	0x00000000
        /*048c*/ 	.word	0x00000180
        /*0490*/ 	.short	0x0101
        /*0492*/ 	.byte	0xff
	.zero		1


	//   ....[55]....
        /*0494*/ 	.word	0x00001c10
        /*0498*/ 	.word	0x000000ff
        /*049c*/ 	.word	0x00000068
        /*04a0*/ 	.short	0x010a
        /*04a2*/ 	.byte	0x04
	.zero		1


	//   ....[56]....
        /*04a4*/ 	.word	0x00001cd0
        /*04a8*/ 	.word	0x000000ff
        /*04ac*/ 	.word	0x00000068
        /*04b0*/ 	.short	0x010a
        /*04b2*/ 	.byte	0x21
	.zero		1


	//   ....[57]....
        /*04b4*/ 	.word	0x00001ea0
        /*04b8*/ 	.word	0x000000ff
        /*04bc*/ 	.word	0x00000068
        /*04c0*/ 	.short	0x010a
        /*04c2*/ 	.byte	0x07
	.zero		1


	//   ....[58]....
        /*04c4*/ 	.word	0x00001fa0
        /*04c8*/ 	.word	0x000000ff
        /*04cc*/ 	.word	0x00000118
        /*04d0*/ 	.short	0x0101
        /*04d2*/ 	.byte	0x06
	.zero		1


	//   ....[59]....
        /*04d4*/ 	.word	0x00001fc0
        /*04d8*/ 	.word	0x000000ff
        /*04dc*/ 	.word	0x00000068
        /*04e0*/ 	.short	0x010a
        /*04e2*/ 	.byte	0x04
	.zero		1


	//   ....[60]....
        /*04e4*/ 	.word	0x00002040
        /*04e8*/ 	.word	0x000000ff
        /*04ec*/ 	.word	0x00000068
        /*04f0*/ 	.short	0x010a
        /*04f2*/ 	.byte	0x11
	.zero		1


	//   ....[61]....
        /*04f4*/ 	.word	0x000021d0
        /*04f8*/ 	.word	0x000000ff
        /*04fc*/ 	.word	0x00000068
        /*0500*/ 	.short	0x010a
        /*0502*/ 	.byte	0x08
	.zero		1


	//   ....[62]....
        /*0504*/ 	.word	0x00002340
        /*0508*/ 	.word	0x00000003
        /*050c*/ 	.word	0x00000120
        /*0510*/ 	.short	0x010a
        /*0512*/ 	.byte	0xff
	.zero		1


	//   ....[63]....
        /*0514*/ 	.word	0x00002490
        /*0518*/ 	.word	0x00000000
        /*051c*/ 	.word	0x00000000
        /*0520*/ 	.short	0x0101
        /*0522*/ 	.byte	0xff
	.zero		1


	//   ....[64]....
        /*0524*/ 	.word	0x00002a40
        /*0528*/ 	.word	0x000000ff
        /*052c*/ 	.word	0x00000000
        /*0530*/ 	.short	0x010a
        /*0532*/ 	.byte	0x04
	.zero		1


	//   ....[65]....
        /*0534*/ 	.word	0x00002ad0
        /*0538*/ 	.word	0x000000ff
        /*053c*/ 	.word	0x00000000
        /*0540*/ 	.short	0x010a
        /*0542*/ 	.byte	0x05
	.zero		1


	//   ....[66]....
        /*0544*/ 	.word	0x00002b60
        /*0548*/ 	.word	0x000000ff
        /*054c*/ 	.word	0x00000000
        /*0550*/ 	.short	0x010a
        /*0552*/ 	.byte	0x05
	.zero		1


	//   ....[67]....
        /*0554*/ 	.word	0x00002bf0
        /*0558*/ 	.word	0x000000ff
        /*055c*/ 	.word	0x00000000
        /*0560*/ 	.short	0x010a
        /*0562*/ 	.byte	0x05
	.zero		1


	//   ....[68]....
        /*0564*/ 	.word	0x00002c80
        /*0568*/ 	.word	0x000000ff
        /*056c*/ 	.word	0x00000000
        /*0570*/ 	.short	0x010a
        /*0572*/ 	.byte	0x05
	.zero		1


	//   ....[69]....
        /*0574*/ 	.word	0x00002d10
        /*0578*/ 	.word	0x000000ff
        /*057c*/ 	.word	0x00000000
        /*0580*/ 	.short	0x010a
        /*0582*/ 	.byte	0x05
	.zero		1


	//   ....[70]....
        /*0584*/ 	.word	0x00002da0
        /*0588*/ 	.word	0x000000ff
        /*058c*/ 	.word	0x00000000
        /*0590*/ 	.short	0x010a
        /*0592*/ 	.byte	0x05
	.zero		1


	//   ....[71]....
        /*0594*/ 	.word	0x00002e30
        /*0598*/ 	.word	0x000000ff
        /*059c*/ 	.word	0x00000000
        /*05a0*/ 	.short	0x010a
        /*05a2*/ 	.byte	0x05
	.zero		1


	//   ....[72]....
        /*05a4*/ 	.word	0x00002ec0
        /*05a8*/ 	.word	0x000000ff
        /*05ac*/ 	.word	0x00000000
        /*05b0*/ 	.short	0x010a
        /*05b2*/ 	.byte	0x05
	.zero		1


	//   ....[73]....
        /*05b4*/ 	.word	0x00002f50
        /*05b8*/ 	.word	0x000000ff
        /*05bc*/ 	.word	0x00000000
        /*05c0*/ 	.short	0x010a
        /*05c2*/ 	.byte	0x05
	.zero		1


	//   ....[74]....
        /*05c4*/ 	.word	0x00002fe0
        /*05c8*/ 	.word	0x000000ff
        /*05cc*/ 	.word	0x00000000
        /*05d0*/ 	.short	0x010a
        /*05d2*/ 	.byte	0x05
	.zero		1


	//   ....[75]....
        /*05d4*/ 	.word	0x00003070
        /*05d8*/ 	.word	0x000000ff
        /*05dc*/ 	.word	0x00000000
        /*05e0*/ 	.short	0x010a
        /*05e2*/ 	.byte	0x05
	.zero		1


	//   ....[76]....
        /*05e4*/ 	.word	0x00003110
        /*05e8*/ 	.word	0x00000000
        /*05ec*/ 	.word	0x00000000
        /*05f0*/ 	.short	0x010a
        /*05f2*/ 	.byte	0xff
	.zero		1


	//   ....[77]....
        /*05f4*/ 	.word	0x00003230
        /*05f8*/ 	.word	0x00000002
        /*05fc*/ 	.word	0x00000180
        /*0600*/ 	.short	0x010a
        /*0602*/ 	.byte	0xff
	.zero		1


	//   ....[78]....
        /*0604*/ 	.word	0x000032a0
        /*0608*/ 	.word	0x00000002
        /*060c*/ 	.word	0x00000000
        /*0610*/ 	.short	0x0101
        /*0612*/ 	.byte	0xff
	.zero		1


	//   ....[79]....
        /*0614*/ 	.word	0x000032c0
        /*0618*/ 	.word	0x000000ff
        /*061c*/ 	.word	0x00000130
        /*0620*/ 	.short	0x010a
        /*0622*/ 	.byte	0x04
	.zero		1


	//   ....[80]....
        /*0624*/ 	.word	0x000033e0
        /*0628*/ 	.word	0x00000002
        /*062c*/ 	.word	0x00000120
        /*0630*/ 	.short	0x010a
        /*0632*/ 	.byte	0xff
	.zero		1


	//   ....[81]....
        /*0634*/ 	.word	0x000034e0
        /*0638*/ 	.word	0x00000002
        /*063c*/ 	.word	0x00000000
        /*0640*/ 	.short	0x0101
        /*0642*/ 	.byte	0xff
	.zero		1


	//   ....[82]....
        /*0644*/ 	.word	0x00003570
        /*0648*/ 	.word	0x000000ff
        /*064c*/ 	.word	0x00000130
        /*0650*/ 	.short	0x0106
        /*0652*/ 	.byte	0x04
	.zero		1


	//   ....[83]....
        /*0654*/ 	.word	0x00003590
        /*0658*/ 	.word	0x000000ff
        /*065c*/ 	.word	0x00000130
        /*0660*/ 	.short	0x010a
        /*0662*/ 	.byte	0x04
	.zero		1


	//   ....[84]....
        /*0664*/ 	.word	0x00003620
        /*0668*/ 	.word	0x000000ff
        /*066c*/ 	.word	0x00000130
        /*0670*/ 	.short	0x0106
        /*0672*/ 	.byte	0x07
	.zero		1


	//   ....[85]....
        /*0674*/ 	.word	0x00003660
        /*0678*/ 	.word	0x00000000
        /*067c*/ 	.word	0x00000130
        /*0680*/ 	.short	0x010a
        /*0682*/ 	.byte	0xff
	.zero		1


	//   ....[86]....
        /*0684*/ 	.word	0x000038a0
        /*0688*/ 	.word	0x000000ff
        /*068c*/ 	.word	0x00000008
        /*0690*/ 	.short	0x010a
        /*0692*/ 	.byte	0x05
	.zero		1


	//   ....[87]....
        /*0694*/ 	.word	0x000038c0
        /*0698*/ 	.word	0x000000ff
        /*069c*/ 	.word	0x00000008
        /*06a0*/ 	.short	0x010a
        /*06a2*/ 	.byte	0x05
	.zero		1


	//   ....[88]....
        /*06a4*/ 	.word	0x00003a50
        /*06a8*/ 	.word	0x000000ff
        /*06ac*/ 	.word	0x00000008
        /*06b0*/ 	.short	0x010a
        /*06b2*/ 	.byte	0x05
	.zero		1


	//   ....[89]....
        /*06b4*/ 	.word	0x00003a70
        /*06b8*/ 	.word	0x000000ff
        /*06bc*/ 	.word	0x00000008
        /*06c0*/ 	.short	0x010a
        /*06c2*/ 	.byte	0x05
	.zero		1


	//   ....[90]....
        /*06c4*/ 	.word	0x00003b30
        /*06c8*/ 	.word	0x000000ff
        /*06cc*/ 	.word	0x00000000
        /*06d0*/ 	.short	0x0101
        /*06d2*/ 	.byte	0x04
	.zero		1


	//   ....[91]....
        /*06d4*/ 	.word	0x00003e70
        /*06d8*/ 	.word	0x00000000
        /*06dc*/ 	.word	0x00000120
        /*06e0*/ 	.short	0x010a
        /*06e2*/ 	.byte	0xff
	.zero		1


	//   ....[92]....
        /*06e4*/ 	.word	0x00003f30
        /*06e8*/ 	.word	0x00000000
        /*06ec*/ 	.word	0x00000000
        /*06f0*/ 	.short	0x0101
        /*06f2*/ 	.byte	0xff
	.zero		1


	//   ....[93]....
        /*06f4*/ 	.word	0x00003ff0
        /*06f8*/ 	.word	0x000000ff
        /*06fc*/ 	.word	0x00000000
        /*0700*/ 	.short	0x010a
        /*0702*/ 	.byte	0x04
	.zero		1


	//   ....[94]....
        /*0704*/ 	.word	0x00004000
        /*0708*/ 	.word	0x000000ff
        /*070c*/ 	.word	0x00000160
        /*0710*/ 	.short	0x010a
        /*0712*/ 	.byte	0x1f
	.zero		1


	//   ....[95]....
        /*0714*/ 	.word	0x000040b0
        /*0718*/ 	.word	0x000000ff
        /*071c*/ 	.word	0x00000000
        /*0720*/ 	.short	0x010a
        /*0722*/ 	.byte	0x05
	.zero		1


	//   ....[96]....
        /*0724*/ 	.word	0x000041e0
        /*0728*/ 	.word	0x000000ff
        /*072c*/ 	.word	0x00000000
        /*0730*/ 	.short	0x010a
        /*0732*/ 	.byte	0x04
	.zero		1


	//   ....[97]....
        /*0734*/ 	.word	0x000044e0
        /*0738*/ 	.word	0x000000ff
        /*073c*/ 	.word	0x00000000
        /*0740*/ 	.short	0x010a
        /*0742*/ 	.byte	0x04
	.zero		1


	//   ....[98]....
        /*0744*/ 	.word	0x00004570
        /*0748*/ 	.word	0x000000ff
        /*074c*/ 	.word	0x00000000
        /*0750*/ 	.short	0x010a
        /*0752*/ 	.byte	0x05
	.zero		1


	//   ....[99]....
        /*0754*/ 	.word	0x00004600
        /*0758*/ 	.word	0x000000ff
        /*075c*/ 	.word	0x00000000
        /*0760*/ 	.short	0x010a
        /*0762*/ 	.byte	0x05
	.zero		1


	//   ....[100]....
        /*0764*/ 	.word	0x000046a0
        /*0768*/ 	.word	0x00000000
        /*076c*/ 	.word	0x00000000
        /*0770*/ 	.short	0x010a
        /*0772*/ 	.byte	0xff
	.zero		1


	//   ....[101]....
        /*0774*/ 	.word	0x000046e0
        /*0778*/ 	.word	0x00000000
        /*077c*/ 	.word	0x00000000
        /*0780*/ 	.short	0x010a
        /*0782*/ 	.byte	0xff
	.zero		1


	//   ....[102]....
        /*0784*/ 	.word	0x00004750
        /*0788*/ 	.word	0x000000ff
        /*078c*/ 	.word	0x00000000
        /*0790*/ 	.short	0x0101
        /*0792*/ 	.byte	0x04
	.zero		1


	//   ....[103]....
        /*0794*/ 	.word	0x00004790
        /*0798*/ 	.word	0x000000ff
        /*079c*/ 	.word	0x000001a0
        /*07a0*/ 	.short	0x010a
        /*07a2*/ 	.byte	0x1a
	.zero		1


	//   ....[104]....
        /*07a4*/ 	.word	0x000047e0
        /*07a8*/ 	.word	0x000000ff
        /*07ac*/ 	.word	0x00000000
        /*07b0*/ 	.short	0x0101
        /*07b2*/ 	.byte	0x04
	.zero		1


	//   ....[105]....
        /*07b4*/ 	.word	0x00004cc0
        /*07b8*/ 	.word	0x00000008
        /*07bc*/ 	.word	0x00000120
        /*07c0*/ 	.short	0x010a
        /*07c2*/ 	.byte	0xff
	.zero		1


	//   ....[106]....
        /*07c4*/ 	.word	0x00004e30
        /*07c8*/ 	.word	0x00000000
        /*07cc*/ 	.word	0x00000000
        /*07d0*/ 	.short	0x0101
        /*07d2*/ 	.byte	0xff
	.zero		1


	//   ....[107]....
        /*07d4*/ 	.word	0x00005310
        /*07d8*/ 	.word	0x000000ff
        /*07dc*/ 	.word	0x00000118
        /*07e0*/ 	.short	0x010a
        /*07e2*/ 	.byte	0x15
	.zero		1


	//   ....[108]....
        /*07e4*/ 	.word	0x000054a0
        /*07e8*/ 	.word	0x000000ff
        /*07ec*/ 	.word	0x000000f0
        /*07f0*/ 	.short	0x010a
        /*07f2*/ 	.byte	0x15
	.zero		1


	//   ....[109]....
        /*07f4*/ 	.word	0x00005670
        /*07f8*/ 	.word	0x000000ff
        /*07fc*/ 	.word	0x000000d0
        /*0800*/ 	.short	0x010b
        /*0802*/ 	.byte	0x15
	.zero		1


	//   ....[110]....
        /*0804*/ 	.word	0x00005690
        /*0808*/ 	.word	0x000000ff
        /*080c*/ 	.word	0x00000000
        /*0810*/ 	.short	0x0101
        /*0812*/ 	.byte	0x04
	.zero		1


	//   ....[111]....
        /*0814*/ 	.word	0x000056a0
        /*0818*/ 	.word	0x000000ff
        /*081c*/ 	.word	0x000000f8
        /*0820*/ 	.short	0x010a
        /*0822*/ 	.byte	0x15
	.zero		1


	//   ....[112]....
        /*0824*/ 	.word	0x00005850
        /*0828*/ 	.word	0x000000ff
        /*082c*/ 	.word	0x000000d8
        /*0830*/ 	.short	0x010b
        /*0832*/ 	.byte	0x15
	.zero		1


	//   ....[113]....
        /*0834*/ 	.word	0x00005870
        /*0838*/ 	.word	0x000000ff
        /*083c*/ 	.word	0x00000000
        /*0840*/ 	.short	0x0101
        /*0842*/ 	.byte	0x04
	.zero		1


	//   ....[114]....
        /*0844*/ 	.word	0x00005880
        /*0848*/ 	.word	0x000000ff
        /*084c*/ 	.word	0x00000100
        /*0850*/ 	.short	0x010a
        /*0852*/ 	.byte	0x15
	.zero		1


	//   ....[115]....
        /*0854*/ 	.word	0x00005a50
        /*0858*/ 	.word	0x000000ff
        /*085c*/ 	.word	0x000000e0
        /*0860*/ 	.short	0x010b
        /*0862*/ 	.byte	0x15
	.zero		1


	//   ....[116]....
        /*0864*/ 	.word	0x00005a70
        /*0868*/ 	.word	0x000000ff
        /*086c*/ 	.word	0x00000000
        /*0870*/ 	.short	0x0101
        /*0872*/ 	.byte	0x04
	.zero		1


	//   ....[117]....
        /*0874*/ 	.word	0x00005a80
        /*0878*/ 	.word	0x000000ff
        /*087c*/ 	.word	0x00000108
        /*0880*/ 	.short	0x010a
        /*0882*/ 	.byte	0x15
	.zero		1


	//   ....[118]....
        /*0884*/ 	.word	0x00005cd0
        /*0888*/ 	.word	0x000000ff
        /*088c*/ 	.word	0x000000e8
        /*0890*/ 	.short	0x010b
        /*0892*/ 	.byte	0x15
	.zero		1


	//   ....[119]....
        /*0894*/ 	.word	0x00005ce0
        /*0898*/ 	.word	0x000000ff
        /*089c*/ 	.word	0x00000000
        /*08a0*/ 	.short	0x0101
        /*08a2*/ 	.byte	0x34
	.zero		1


	//   ....[120]....
        /*08a4*/ 	.word	0x00005d10
        /*08a8*/ 	.word	0x000000ff
        /*08ac*/ 	.word	0x000000f0
        /*08b0*/ 	.short	0x010a
        /*08b2*/ 	.byte	0x15
	.zero		1


	//   ....[121]....
        /*08b4*/ 	.word	0x00005d30
        /*08b8*/ 	.word	0x000000ff
        /*08bc*/ 	.word	0x000000f8
        /*08c0*/ 	.short	0x010a
        /*08c2*/ 	.byte	0x15
	.zero		1


	//   ....[122]....
        /*08c4*/ 	.word	0x00005d50
        /*08c8*/ 	.word	0x000000ff
        /*08cc*/ 	.word	0x00000100
        /*08d0*/ 	.short	0x010a
        /*08d2*/ 	.byte	0x15
	.zero		1


	//   ....[123]....
        /*08d4*/ 	.word	0x00005d90
        /*08d8*/ 	.word	0x00000000
        /*08dc*/ 	.word	0x00000108
        /*08e0*/ 	.short	0x010a
        /*08e2*/ 	.byte	0xff
	.zero		1


	//   ....[124]....
        /*08e4*/ 	.word	0x000060d0
        /*08e8*/ 	.word	0x00000003
        /*08ec*/ 	.word	0x00000120
        /*08f0*/ 	.short	0x010a
        /*08f2*/ 	.byte	0xff
	.zero		1


	//   ....[125]....
        /*08f4*/ 	.word	0x00006250
        /*08f8*/ 	.word	0x00000000
        /*08fc*/ 	.word	0x00000000
        /*0900*/ 	.short	0x0101
        /*0902*/ 	.byte	0xff
	.zero		1


	//   ....[126]....
        /*0904*/ 	.word	0x00006d90
        /*0908*/ 	.word	0x000000ff
        /*090c*/ 	.word	0x000000d0
        /*0910*/ 	.short	0x010a
        /*0912*/ 	.byte	0x2b
	.zero		1


	//   ....[127]....
        /*0914*/ 	.word	0x00006dd0
        /*0918*/ 	.word	0x00000035
        /*091c*/ 	.word	0x00000140
        /*0920*/ 	.short	0x010a
        /*0922*/ 	.byte	0xff
	.zero		1


	//   ....[128]....
        /*0924*/ 	.word	0x00006ee0
        /*0928*/ 	.word	0x000000ff
        /*092c*/ 	.word	0x000000d0
        /*0930*/ 	.short	0x010a
        /*0932*/ 	.byte	0x2b
	.zero		1


	//   ....[129]....
        /*0934*/ 	.word	0x00006fb0
        /*0938*/ 	.word	0x00000035
        /*093c*/ 	.word	0x00000140
        /*0940*/ 	.short	0x010a
        /*0942*/ 	.byte	0xff
	.zero		1


	//   ....[130]....
        /*0944*/ 	.word	0x00007770
        /*0948*/ 	.word	0x00000000
        /*094c*/ 	.word	0x00000000
        /*0950*/ 	.short	0x0101
        /*0952*/ 	.byte	0xff
	.zero		1


	//   ....[131]....
        /*0954*/ 	.word	0x00007780
        /*0958*/ 	.word	0x00000002
        /*095c*/ 	.word	0x000000d0
        /*0960*/ 	.short	0x010a
        /*0962*/ 	.byte	0xff
	.zero		1


	//   ....[132]....
        /*0964*/ 	.word	0x00007840
        /*0968*/ 	.word	0x00000002
        /*096c*/ 	.word	0x000000d0
        /*0970*/ 	.short	0x010a
        /*0972*/ 	.byte	0xff
	.zero		1


	//   ....[133]....
        /*0974*/ 	.word	0x00008040
        /*0978*/ 	.word	0x00000000
        /*097c*/ 	.word	0x00000000
        /*0980*/ 	.short	0x0101
        /*0982*/ 	.byte	0xff
	.zero		1


	//   ....[134]....
        /*0984*/ 	.word	0x00008060
        /*0988*/ 	.word	0x00000002
        /*098c*/ 	.word	0x000000d0
        /*0990*/ 	.short	0x010a
        /*0992*/ 	.byte	0xff
	.zero		1


	//   ....[135]....
        /*0994*/ 	.word	0x00008110
        /*0998*/ 	.word	0x00000002
        /*099c*/ 	.word	0x000000d0
        /*09a0*/ 	.short	0x010a
        /*09a2*/ 	.byte	0xff
	.zero		1


	//   ....[136]....
        /*09a4*/ 	.word	0x00008910
        /*09a8*/ 	.word	0x00000000
        /*09ac*/ 	.word	0x00000000
        /*09b0*/ 	.short	0x0101
        /*09b2*/ 	.byte	0xff
	.zero		1


	//   ....[137]....
        /*09b4*/ 	.word	0x00008930
        /*09b8*/ 	.word	0x00000003
        /*09bc*/ 	.word	0x000000d0
        /*09c0*/ 	.short	0x010a
        /*09c2*/ 	.byte	0xff
	.zero		1


	//   ....[138]....
        /*09c4*/ 	.word	0x000089e0
        /*09c8*/ 	.word	0x00000003
        /*09cc*/ 	.word	0x000000d0
        /*09d0*/ 	.short	0x010a
        /*09d2*/ 	.byte	0xff
	.zero		1


	//   ....[139]....
        /*09d4*/ 	.word	0x00008cf0
        /*09d8*/ 	.word	0x00000035
        /*09dc*/ 	.word	0x00000000
        /*09e0*/ 	.short	0x0101
        /*09e2*/ 	.byte	0xff
	.zero		1


	//   ....[140]....
        /*09e4*/ 	.word	0x00009230
        /*09e8*/ 	.word	0x00000000
        /*09ec*/ 	.word	0x00000000
        /*09f0*/ 	.short	0x0101
        /*09f2*/ 	.byte	0xff
	.zero		1


	//   ....[141]....
        /*09f4*/ 	.word	0x000094c0
        /*09f8*/ 	.word	0x000000ff
        /*09fc*/ 	.word	0x00000000
        /*0a00*/ 	.short	0x0101
        /*0a02*/ 	.byte	0x04
	.zero		1


	//   ....[142]....
        /*0a04*/ 	.word	0x000094e0
        /*0a08*/ 	.word	0x00000000
        /*0a0c*/ 	.word	0x00000190
        /*0a10*/ 	.short	0x010a
        /*0a12*/ 	.byte	0xff
	.zero		1


	//   ....[143]....
        /*0a14*/ 	.word	0x00009540
        /*0a18*/ 	.word	0x00000000
        /*0a1c*/ 	.word	0x00000068
        /*0a20*/ 	.short	0x010a
        /*0a22*/ 	.byte	0xff
	.zero		1


	//   ....[144]....
        /*0a24*/ 	.word	0x000095a0
        /*0a28*/ 	.word	0x00000000
        /*0a2c*/ 	.word	0x00000068
        /*0a30*/ 	.short	0x010a
        /*0a32*/ 	.byte	0xff
	.zero		1


	//   ....[145]....
        /*0a34*/ 	.word	0x000095f0
        /*0a38*/ 	.word	0x00000003
        /*0a3c*/ 	.word	0x00000120
        /*0a40*/ 	.short	0x010a
        /*0a42*/ 	.byte	0xff
	.zero		1


	//   ....[146]....
        /*0a44*/ 	.word	0x00009650
        /*0a48*/ 	.word	0x00000000
        /*0a4c*/ 	.word	0x00000000
        /*0a50*/ 	.short	0x010a
        /*0a52*/ 	.byte	0xff
	.zero		1


	//   ....[147]....
        /*0a54*/ 	.word	0x000096b0
        /*0a58*/ 	.word	0x00000000
        /*0a5c*/ 	.word	0x00000000
        /*0a60*/ 	.short	0x010a
        /*0a62*/ 	.byte	0xff
	.zero		1


	//   ....[148]....
        /*0a64*/ 	.word	0x00009710
        /*0a68*/ 	.word	0x00000000
        /*0a6c*/ 	.word	0x00000000
        /*0a70*/ 	.short	0x010a
        /*0a72*/ 	.byte	0xff
	.zero		1


	//   ....[149]....
        /*0a74*/ 	.word	0x00009770
        /*0a78*/ 	.word	0x00000000
        /*0a7c*/ 	.word	0x00000000
        /*0a80*/ 	.short	0x010a
        /*0a82*/ 	.byte	0xff
	.zero		1


	//   ....[150]....
        /*0a84*/ 	.word	0x000097d0
        /*0a88*/ 	.word	0x00000000
        /*0a8c*/ 	.word	0x00000000
        /*0a90*/ 	.short	0x010a
        /*0a92*/ 	.byte	0xff
	.zero		1


	//   ....[151]....
        /*0a94*/ 	.word	0x00009830
        /*0a98*/ 	.word	0x00000000
        /*0a9c*/ 	.word	0x00000000
        /*0aa0*/ 	.short	0x010a
        /*0aa2*/ 	.byte	0xff
	.zero		1


	//   ....[152]....
        /*0aa4*/ 	.word	0x00009890
        /*0aa8*/ 	.word	0x00000000
        /*0aac*/ 	.word	0x00000000
        /*0ab0*/ 	.short	0x010a
        /*0ab2*/ 	.byte	0xff
	.zero		1


	//   ....[153]....
        /*0ab4*/ 	.word	0x000098f0
        /*0ab8*/ 	.word	0x00000000
        /*0abc*/ 	.word	0x00000000
        /*0ac0*/ 	.short	0x010a
        /*0ac2*/ 	.byte	0xff
	.zero		1


	//   ....[154]....
        /*0ac4*/ 	.word	0x00009950
        /*0ac8*/ 	.word	0x00000000
        /*0acc*/ 	.word	0x00000000
        /*0ad0*/ 	.short	0x010a
        /*0ad2*/ 	.byte	0xff
	.zero		1


	//   ....[155]....
        /*0ad4*/ 	.word	0x000099b0
        /*0ad8*/ 	.word	0x00000000
        /*0adc*/ 	.word	0x00000000
        /*0ae0*/ 	.short	0x010a
        /*0ae2*/ 	.byte	0xff
	.zero		1


	//   ....[156]....
        /*0ae4*/ 	.word	0x00009a10
        /*0ae8*/ 	.word	0x00000000
        /*0aec*/ 	.word	0x00000000
        /*0af0*/ 	.short	0x010a
        /*0af2*/ 	.byte	0xff
	.zero		1


	//   ....[157]....
        /*0af4*/ 	.word	0x00009a70
        /*0af8*/ 	.word	0x00000000
        /*0afc*/ 	.word	0x00000000
        /*0b00*/ 	.short	0x010a
        /*0b02*/ 	.byte	0xff
	.zero		1


	//   ....[158]....
        /*0b04*/ 	.word	0x00009ac0
        /*0b08*/ 	.word	0x00000002
        /*0b0c*/ 	.word	0x00000180
        /*0b10*/ 	.short	0x010a
        /*0b12*/ 	.byte	0xff
	.zero		1


	//   ....[159]....
        /*0b14*/ 	.word	0x00009b20
        /*0b18*/ 	.word	0x00000002
        /*0b1c*/ 	.word	0x00000130
        /*0b20*/ 	.short	0x010a
        /*0b22*/ 	.byte	0xff
	.zero		1


	//   ....[160]....
        /*0b24*/ 	.word	0x00009b70
        /*0b28*/ 	.word	0x00000002
        /*0b2c*/ 	.word	0x00000120
        /*0b30*/ 	.short	0x010a
        /*0b32*/ 	.byte	0xff
	.zero		1


	//   ....[161]....
        /*0b34*/ 	.word	0x00009bd0
        /*0b38*/ 	.word	0x00000000
        /*0b3c*/ 	.word	0x00000130
        /*0b40*/ 	.short	0x010a
        /*0b42*/ 	.byte	0xff
	.zero		1


	//   ....[162]....
        /*0b44*/ 	.word	0x00009c30
        /*0b48*/ 	.word	0x00000005
        /*0b4c*/ 	.word	0x00000008
        /*0b50*/ 	.short	0x010a
        /*0b52*/ 	.byte	0xff
	.zero		1


	//   ....[163]....
        /*0b54*/ 	.word	0x00009d10
        /*0b58*/ 	.word	0x00000000
        /*0b5c*/ 	.word	0x00000008
        /*0b60*/ 	.short	0x010a
        /*0b62*/ 	.byte	0xff
	.zero		1


	//   ....[164]....
        /*0b64*/ 	.word	0x00009d60
        /*0b68*/ 	.word	0x00000000
        /*0b6c*/ 	.word	0x00000120
        /*0b70*/ 	.short	0x010a
        /*0b72*/ 	.byte	0xff
	.zero		1


	//   ....[165]....
        /*0b74*/ 	.word	0x00009dc0
        /*0b78*/ 	.word	0x00000000
        /*0b7c*/ 	.word	0x00000160
        /*0b80*/ 	.short	0x010a
        /*0b82*/ 	.byte	0xff
	.zero		1


	//   ....[166]....
        /*0b84*/ 	.word	0x00009e20
        /*0b88*/ 	.word	0x00000000
        /*0b8c*/ 	.word	0x00000000
        /*0b90*/ 	.short	0x010a
        /*0b92*/ 	.byte	0xff
	.zero		1


	//   ....[167]....
        /*0b94*/ 	.word	0x00009e80
        /*0b98*/ 	.word	0x00000000
        /*0b9c*/ 	.word	0x00000000
        /*0ba0*/ 	.short	0x010a
        /*0ba2*/ 	.byte	0xff
	.zero		1


	//   ....[168]....
        /*0ba4*/ 	.word	0x00009ee0
        /*0ba8*/ 	.word	0x00000000
        /*0bac*/ 	.word	0x00000000
        /*0bb0*/ 	.short	0x010a
        /*0bb2*/ 	.byte	0xff
	.zero		1


	//   ....[169]....
        /*0bb4*/ 	.word	0x00009f40
        /*0bb8*/ 	.word	0x00000000
        /*0bbc*/ 	.word	0x00000000
        /*0bc0*/ 	.short	0x010a
        /*0bc2*/ 	.byte	0xff
	.zero		1


	//   ....[170]....
        /*0bc4*/ 	.word	0x00009fa0
        /*0bc8*/ 	.word	0x00000000
        /*0bcc*/ 	.word	0x000001a0
        /*0bd0*/ 	.short	0x010a
        /*0bd2*/ 	.byte	0xff
	.zero		1


	//   ....[171]....
        /*0bd4*/ 	.word	0x00009ff0
        /*0bd8*/ 	.word	0x00000008
        /*0bdc*/ 	.word	0x00000120
        /*0be0*/ 	.short	0x010a
        /*0be2*/ 	.byte	0xff
	.zero		1


	//   ....[172]....
        /*0be4*/ 	.word	0x0000a050
        /*0be8*/ 	.word	0x00000000
        /*0bec*/ 	.word	0x00000118
        /*0bf0*/ 	.short	0x010a
        /*0bf2*/ 	.byte	0xff
	.zero		1


	//   ....[173]....
        /*0bf4*/ 	.word	0x0000a0b0
        /*0bf8*/ 	.word	0x00000000
        /*0bfc*/ 	.word	0x000000f0
        /*0c00*/ 	.short	0x010a
        /*0c02*/ 	.byte	0xff
	.zero		1


	//   ....[174]....
        /*0c04*/ 	.word	0x0000a110
        /*0c08*/ 	.word	0x00000000
        /*0c0c*/ 	.word	0x000000f8
        /*0c10*/ 	.short	0x010a
        /*0c12*/ 	.byte	0xff
	.zero		1


	//   ....[175]....
        /*0c14*/ 	.word	0x0000a170
        /*0c18*/ 	.word	0x00000000
        /*0c1c*/ 	.word	0x00000100
        /*0c20*/ 	.short	0x010a
        /*0c22*/ 	.byte	0xff
	.zero		1


	//   ....[176]....
        /*0c24*/ 	.word	0x0000a1d0
        /*0c28*/ 	.word	0x00000000
        /*0c2c*/ 	.word	0x00000108
        /*0c30*/ 	.short	0x010a
        /*0c32*/ 	.byte	0xff
	.zero		1


	//   ....[177]....
        /*0c34*/ 	.word	0x0000a230
        /*0c38*/ 	.word	0x00000000
        /*0c3c*/ 	.word	0x000000f0
        /*0c40*/ 	.short	0x010a
        /*0c42*/ 	.byte	0xff
	.zero		1


	//   ....[178]....
        /*0c44*/ 	.word	0x0000a290
        /*0c48*/ 	.word	0x00000000
        /*0c4c*/ 	.word	0x000000f8
        /*0c50*/ 	.short	0x010a
        /*0c52*/ 	.byte	0xff
	.zero		1


	//   ....[179]....
        /*0c54*/ 	.word	0x0000a2f0
        /*0c58*/ 	.word	0x00000000
        /*0c5c*/ 	.word	0x00000100
        /*0c60*/ 	.short	0x010a
        /*0c62*/ 	.byte	0xff
	.zero		1


	//   ....[180]....
        /*0c64*/ 	.word	0x0000a340
        /*0c68*/ 	.word	0x00000003
        /*0c6c*/ 	.word	0x00000120
        /*0c70*/ 	.short	0x010a
        /*0c72*/ 	.byte	0xff
	.zero		1


	//   ....[181]....
        /*0c74*/ 	.word	0x0000a3a0
        /*0c78*/ 	.word	0x00000002
        /*0c7c*/ 	.word	0x000000d0
        /*0c80*/ 	.short	0x010a
        /*0c82*/ 	.byte	0xff
	.zero		1


	//   ....[182]....
        /*0c84*/ 	.word	0x0000a3f0
        /*0c88*/ 	.word	0x00000035
        /*0c8c*/ 	.word	0x00000140
        /*0c90*/ 	.short	0x010a
        /*0c92*/ 	.byte	0xff
	.zero		1


	//   ....[183]....
        /*0c94*/ 	.word	0x0000a440
        /*0c98*/ 	.word	0x00000002
        /*0c9c*/ 	.word	0x000000d0
        /*0ca0*/ 	.short	0x010a
        /*0ca2*/ 	.byte	0xff
	.zero		1


	//   ....[184]....
        /*0ca4*/ 	.word	0x0000a490
        /*0ca8*/ 	.word	0x00000002
        /*0cac*/ 	.word	0x000000d0
        /*0cb0*/ 	.short	0x010a
        /*0cb2*/ 	.byte	0xff
	.zero		1


	//   ....[185]....
        /*0cb4*/ 	.word	0x0000a4e0
        /*0cb8*/ 	.word	0x00000003
        /*0cbc*/ 	.word	0x000000d0
        /*0cc0*/ 	.short	0x010a
        /*0cc2*/ 	.byte	0xff
	.zero		1


	//----- nvinfo : EIATTR_NUM_MBARRIERS
	.align		4
.L_47:
        /*0cc4*/ 	.byte	0x03, 0x38
        /*0cc6*/ 	.short	0x0035


	//----- nvinfo : EIATTR_EXIT_INSTR_OFFSETS
	.align		4
        /*0cc8*/ 	.byte	0x04, 0x1c
        /*0cca*/ 	.short	(.L_49 - .L_48)


	//   ....[0]....
.L_48:
        /*0ccc*/ 	.word	0x00003140


	//   ....[1]....
        /*0cd0*/ 	.word	0x00003630


	//   ....[2]....
        /*0cd4*/ 	.word	0x00003690


	//   ....[3]....
        /*0cd8*/ 	.word	0x00004a10


	//   ....[4]....
        /*0cdc*/ 	.word	0x00005dc0


	//   ....[5]....
        /*0ce0*/ 	.word	0x00005e00


	//   ....[6]....
        /*0ce4*/ 	.word	0x000093b0


	//   ....[7]....
        /*0ce8*/ 	.word	0x00009430


	//   ....[8]....
        /*0cec*/ 	.word	0x00009460


	//   ....[9]....
        /*0cf0*/ 	.word	0x000094d0


	//----- nvinfo : EIATTR_MAX_THREADS
	.align		4
.L_49:
        /*0cf4*/ 	.byte	0x04, 0x05
        /*0cf6*/ 	.short	(.L_51 - .L_50)
.L_50:
        /*0cf8*/ 	.word	0x00000100
        /*0cfc*/ 	.word	0x00000001
        /*0d00*/ 	.word	0x00000001


	//----- nvinfo : EIATTR_CRS_STACK_SIZE
	.align		4
.L_51:
        /*0d04*/ 	.byte	0x04, 0x1e
        /*0d06*/ 	.short	(.L_53 - .L_52)
.L_52:
        /*0d08*/ 	.word	0x00000000


	//----- nvinfo : EIATTR_CBANK_PARAM_SIZE
	.align		4
.L_53:
        /*0d0c*/ 	.byte	0x03, 0x19
        /*0d0e*/ 	.short	0x0800


	//----- nvinfo : EIATTR_PARAM_CBANK
	.align		4
        /*0d10*/ 	.byte	0x04, 0x0a
        /*0d12*/ 	.short	(.L_55 - .L_54)
	.align		4
.L_54:
        /*0d14*/ 	.word	index@(.nv.constant0._ZN7cutlass13device_kernelINS_4gemm6kernel13GemmUniversalIN4cute5tupleIJiiiiEEENS1_10collective13CollectiveMmaINS1_35MainloopSm100TmaUmmaWarpSpecializedILi13ELi2ELi4ENS5_IJNS4_1CILi4EEENSA_ILi1EEESC_EEEEENS5_IJNSA_ILi128EEESF_NSA_ILi64EEEEEENS_10bfloat16_tENS5_IJlSC_lEEESI_SJ_NS4_8TiledMMAINS4_8MMA_AtomIJNS4_26SM100_MMA_F16BF16_2x1SM_SSISI_SI_fLi128ELi128ELNS4_4UMMA5MajorE0ELSO_0ELNSN_7ScaleInE0ELSP_0EEEEEENS4_6LayoutINS5_IJSC_SC_SC_EEENS5_IJNSA_ILi0EEESU_SU_EEEEENS5_IJNS4_10UnderscoreESX_SX_EEEEENS4_18SM100_TMA_2SM_LOADENS4_14ComposedLayoutINS4_7SwizzleILi3ELi4ELi3EEENS4_18smem_ptr_flag_bitsILi16EEENSS_INS5_IJNSA_ILi8EEESG_EEENS5_IJSG_SC_EEEEEEEvNS4_8identityENS4_28SM100_TMA_2SM_LOAD_MULTICASTES1A_vS1B_EENS_8epilogue10collective18CollectiveEpilogueINS1E_23Sm100TmaWarpSpecializedILi4ELi2ELi16ELb1ELb0EEEJNS5_IJSG_SF_SG_EEENS5_IJNSS_ISG_SC_EENSS_INS5_IJNSA_ILi16EEENSA_ILi2EEEEEENS5_IJSC_SG_EEEEEEEESI_SJ_SI_SJ_NS1E_6fusion15FusionCallbacksIS1I_NS1R_17LinearCombinationISI_fSI_fLNS_15FloatRoundStyleE2EEES1J_S1Q_JEEENS4_5SM1004TMEM4LOAD26SM100_TMEM_LOAD_32dp32b16xENS4_13SM90_TMA_LOADENS11_INS12_ILi1ELi4ELi3EEES15_NSS_INS5_IJS16_S1L_EEENS5_IJS1L_SC_EEEEEEENS4_39AutoVectorizingCopyWithAssumedAlignmentILi128EEENS4_14SM90_TMA_STOREES26_S28_S28_EEEvvEEEEvNT_6ParamsE)
        /*0d18*/ 	.short	0x0380
        /*0d1a*/ 	.short	0x0800


	//----- nvinfo : EIATTR_SW_WAR
	.align		4
.L_55:
        /*0d1c*/ 	.byte	0x04, 0x36
        /*0d1e*/ 	.short	(.L_57 - .L_56)
.L_56:
        /*0d20*/ 	.word	0x00000008
.L_57:


//--------------------- .nv.callgraph             --------------------------
	.section	.nv.callgraph,"",@"SHT_CUDA_CALLGRAPH"
	.align	4
	.sectionentsize	8
	.align		4
        /*0000*/ 	.word	0x00000000
	.align		4
        /*0004*/ 	.word	0xffffffff
	.align		4
        /*0008*/ 	.word	index@(_ZN7cutlass13device_kernelINS_4gemm6kernel13GemmUniversalIN4cute5tupleIJiiiiEEENS1_10collective13CollectiveMmaINS1_35MainloopSm100TmaUmmaWarpSpecializedILi13ELi2ELi4ENS5_IJNS4_1CILi4EEENSA_ILi1EEESC_EEEEENS5_IJNSA_ILi128EEESF_NSA_ILi64EEEEEENS_10bfloat16_tENS5_IJlSC_lEEESI_SJ_NS4_8TiledMMAINS4_8MMA_AtomIJNS4_26SM100_MMA_F16BF16_2x1SM_SSISI_SI_fLi128ELi128ELNS4_4UMMA5MajorE0ELSO_0ELNSN_7ScaleInE0ELSP_0EEEEEENS4_6LayoutINS5_IJSC_SC_SC_EEENS5_IJNSA_ILi0EEESU_SU_EEEEENS5_IJNS4_10UnderscoreESX_SX_EEEEENS4_18SM100_TMA_2SM_LOADENS4_14ComposedLayoutINS4_7SwizzleILi3ELi4ELi3EEENS4_18smem_ptr_flag_bitsILi16EEENSS_INS5_IJNSA_ILi8EEESG_EEENS5_IJSG_SC_EEEEEEEvNS4_8identityENS4_28SM100_TMA_2SM_LOAD_MULTICASTES1A_vS1B_EENS_8epilogue10collective18CollectiveEpilogueINS1E_23Sm100TmaWarpSpecializedILi4ELi2ELi16ELb1ELb0EEEJNS5_IJSG_SF_SG_EEENS5_IJNSS_ISG_SC_EENSS_INS5_IJNSA_ILi16EEENSA_ILi2EEEEEENS5_IJSC_SG_EEEEEEEESI_SJ_SI_SJ_NS1E_6fusion15FusionCallbacksIS1I_NS1R_17LinearCombinationISI_fSI_fLNS_15FloatRoundStyleE2EEES1J_S1Q_JEEENS4_5SM1004TMEM4LOAD26SM100_TMEM_LOAD_32dp32b16xENS4_13SM90_TMA_LOADENS11_INS12_ILi1ELi4ELi3EEES15_NSS_INS5_IJS16_S1L_EEENS5_IJS1L_SC_EEEEEEENS4_39AutoVectorizingCopyWithAssumedAlignmentILi128EEENS4_14SM90_TMA_STOREES26_S28_S28_EEEvvEEEEvNT_6ParamsE)
	.align		4
        /*000c*/ 	.word	index@(__assertfail)
	.align		4
        /*0010*/ 	.word	0x00000000
	.align		4
        /*0014*/ 	.word	0xfffffffe
	.align		4
        /*0018*/ 	.word	0x00000000
	.align		4
        /*001c*/ 	.word	0xfffffffd
	.align		4
        /*0020*/ 	.word	0x00000000
	.align		4
        /*0024*/ 	.word	0xfffffffc


//--------------------- .nv.constant4             --------------------------
	.section	.nv.constant4,"a",@progbits
	.align	8
	.align		8
.nv.constant4:
        /*0000*/ 	.dword	__assertfail
	.align		8
        /*0008*/ 	.dword	__unnamed_1
	.align		8
        /*0010*/ 	.dword	__unnamed_2
	.align		8
        /*0018*/ 	.dword	_ZN40_INTERNAL_6b7e227c_4_k_cu_d148448c_353784cuda3std3__45__cpo5beginE
	.align		8
        /*0020*/ 	.dword	_ZN40_INTERNAL_6b7e227c_4_k_cu_d148448c_353784cuda3std3__45__cpo3endE
	.align		8
        /*0028*/ 	.dword	_ZN40_INTERNAL_6b7e227c_4_k_cu_d148448c_353784cuda3std3__45__cpo6cbeginE
	.align		8
        /*0030*/ 	.dword	_ZN40_INTERNAL_6b7e227c_4_k_cu_d148448c_353784cuda3std3__45__cpo4cendE
	.align		8
        /*0038*/ 	.dword	_ZN40_INTERNAL_6b7e227c_4_k_cu_d148448c_353784cuda3std3__442_GLOBAL__N__6b7e227c_4_k_cu_d148448c_353786ignoreE
	.align		8
        /*0040*/ 	.dword	_ZN40_INTERNAL_6b7e227c_4_k_cu_d148448c_353784cuda3std3__419piecewise_constructE
	.align		8
        /*0048*/ 	.dword	_ZN40_INTERNAL_6b7e227c_4_k_cu_d148448c_353784cuda3std3__48in_placeE
	.align		8
        /*0050*/ 	.dword	_ZN40_INTERNAL_6b7e227c_4_k_cu_d148448c_353784cuda3std6ranges3__45__cpo4swapE
	.align		8
        /*0058*/ 	.dword	_ZN40_INTERNAL_6b7e227c_4_k_cu_d148448c_353784cuda3std6ranges3__45__cpo9iter_moveE
	.align		8
        /*0060*/ 	.dword	_ZN40_INTERNAL_6b7e227c_4_k_cu_d148448c_353784cute7productE
	.align		8
        /*0068*/ 	.dword	_ZN40_INTERNAL_6b7e227c_4_k_cu_d148448c_353784cute1_E
	.align		8
        /*0070*/ 	.dword	$str$25
	.align		8
        /*0078*/ 	.dword	$str$26
	.align		8
        /*0080*/ 	.dword	$str$27
	.align		8
        /*0088*/ 	.dword	$str$28


//--------------------- .text._ZN7cutlass13device_kernelINS_4gemm6kernel13GemmUniversalIN4cute5tupleIJiiiiEEENS1_10collective13CollectiveMmaINS1_35MainloopSm100TmaUmmaWarpSpecializedILi13ELi2ELi4ENS5_IJNS4_1CILi4EEENSA_ILi1EEESC_EEEEENS5_IJNSA_ILi128EEESF_NSA_ILi64EEEEEENS_10bfloat16_tENS5_IJlSC_lEEESI_SJ_NS4_8TiledMMAINS4_8MMA_AtomIJNS4_26SM100_MMA_F16BF16_2x1SM_SSISI_SI_fLi128ELi128ELNS4_4UMMA5MajorE0ELSO_0ELNSN_7ScaleInE0ELSP_0EEEEEENS4_6LayoutINS5_IJSC_SC_SC_EEENS5_IJNSA_ILi0EEESU_SU_EEEEENS5_IJNS4_10UnderscoreESX_SX_EEEEENS4_18SM100_TMA_2SM_LOADENS4_14ComposedLayoutINS4_7SwizzleILi3ELi4ELi3EEENS4_18smem_ptr_flag_bitsILi16EEENSS_INS5_IJNSA_ILi8EEESG_EEENS5_IJSG_SC_EEEEEEEvNS4_8identityENS4_28SM100_TMA_2SM_LOAD_MULTICASTES1A_vS1B_EENS_8epilogue10collective18CollectiveEpilogueINS1E_23Sm100TmaWarpSpecializedILi4ELi2ELi16ELb1ELb0EEEJNS5_IJSG_SF_SG_EEENS5_IJNSS_ISG_SC_EENSS_INS5_IJNSA_ILi16EEENSA_ILi2EEEEEENS5_IJSC_SG_EEEEEEEESI_SJ_SI_SJ_NS1E_6fusion15FusionCallbacksIS1I_NS1R_17LinearCombinationISI_fSI_fLNS_15FloatRoundStyleE2EEES1J_S1Q_JEEENS4_5SM1004TMEM4LOAD26SM100_TMEM_LOAD_32dp32b16xENS4_13SM90_TMA_LOADENS11_INS12_ILi1ELi4ELi3EEES15_NSS_INS5_IJS16_S1L_EEENS5_IJS1L_SC_EEEEEEENS4_39AutoVectorizingCopyWithAssumedAlignmentILi128EEENS4_14SM90_TMA_STOREES26_S28_S28_EEEvvEEEEvNT_6ParamsE --------------------------
	.section	.text._ZN7cutlass13device_kernelINS_4gemm6kernel13GemmUniversalIN4cute5tupleIJiiiiEEENS1_10collective13CollectiveMmaINS1_35MainloopSm100TmaUmmaWarpSpecializedILi13ELi2ELi4ENS5_IJNS4_1CILi4EEENSA_ILi1EEESC_EEEEENS5_IJNSA_ILi128EEESF_NSA_ILi64EEEEEENS_10bfloat16_tENS5_IJlSC_lEEESI_SJ_NS4_8TiledMMAINS4_8MMA_AtomIJNS4_26SM100_MMA_F16BF16_2x1SM_SSISI_SI_fLi128ELi128ELNS4_4UMMA5MajorE0ELSO_0ELNSN_7ScaleInE0ELSP_0EEEEEENS4_6LayoutINS5_IJSC_SC_SC_EEENS5_IJNSA_ILi0EEESU_SU_EEEEENS5_IJNS4_10UnderscoreESX_SX_EEEEENS4_18SM100_TMA_2SM_LOADENS4_14ComposedLayoutINS4_7SwizzleILi3ELi4ELi3EEENS4_18smem_ptr_flag_bitsILi16EEENSS_INS5_IJNSA_ILi8EEESG_EEENS5_IJSG_SC_EEEEEEEvNS4_8identityENS4_28SM100_TMA_2SM_LOAD_MULTICASTES1A_vS1B_EENS_8epilogue10collective18CollectiveEpilogueINS1E_23Sm100TmaWarpSpecializedILi4ELi2ELi16ELb1ELb0EEEJNS5_IJSG_SF_SG_EEENS5_IJNSS_ISG_SC_EENSS_INS5_IJNSA_ILi16EEENSA_ILi2EEEEEENS5_IJSC_SG_EEEEEEEESI_SJ_SI_SJ_NS1E_6fusion15FusionCallbacksIS1I_NS1R_17LinearCombinationISI_fSI_fLNS_15FloatRoundStyleE2EEES1J_S1Q_JEEENS4_5SM1004TMEM4LOAD26SM100_TMEM_LOAD_32dp32b16xENS4_13SM90_TMA_LOADENS11_INS12_ILi1ELi4ELi3EEES15_NSS_INS5_IJS16_S1L_EEENS5_IJS1L_SC_EEEEEEENS4_39AutoVectorizingCopyWithAssumedAlignmentILi128EEENS4_14SM90_TMA_STOREES26_S28_S28_EEEvvEEEEvNT_6ParamsE,"ax",@progbits
	.align	128
.text._ZN7cutlass13device_kernelINS_4gemm6kernel13GemmUniversalIN4cute5tupleIJiiiiEEENS1_10collective13CollectiveMmaINS1_35MainloopSm100TmaUmmaWarpSpecializedILi13ELi2ELi4ENS5_IJNS4_1CILi4EEENSA_ILi1EEESC_EEEEENS5_IJNSA_ILi128EEESF_NSA_ILi64EEEEEENS_10bfloat16_tENS5_IJlSC_lEEESI_SJ_NS4_8TiledMMAINS4_8MMA_AtomIJNS4_26SM100_MMA_F16BF16_2x1SM_SSISI_SI_fLi128ELi128ELNS4_4UMMA5MajorE0ELSO_0ELNSN_7ScaleInE0ELSP_0EEEEEENS4_6LayoutINS5_IJSC_SC_SC_EEENS5_IJNSA_ILi0EEESU_SU_EEEEENS5_IJNS4_10UnderscoreESX_SX_EEEEENS4_18SM100_TMA_2SM_LOADENS4_14ComposedLayoutINS4_7SwizzleILi3ELi4ELi3EEENS4_18smem_ptr_flag_bitsILi16EEENSS_INS5_IJNSA_ILi8EEESG_EEENS5_IJSG_SC_EEEEEEEvNS4_8identityENS4_28SM100_TMA_2SM_LOAD_MULTICASTES1A_vS1B_EENS_8epilogue10collective18CollectiveEpilogueINS1E_23Sm100TmaWarpSpecializedILi4ELi2ELi16ELb1ELb0EEEJNS5_IJSG_SF_SG_EEENS5_IJNSS_ISG_SC_EENSS_INS5_IJNSA_ILi16EEENSA_ILi2EEEEEENS5_IJSC_SG_EEEEEEEESI_SJ_SI_SJ_NS1E_6fusion15FusionCallbacksIS1I_NS1R_17LinearCombinationISI_fSI_fLNS_15FloatRoundStyleE2EEES1J_S1Q_JEEENS4_5SM1004TMEM4LOAD26SM100_TMEM_LOAD_32dp32b16xENS4_13SM90_TMA_LOADENS11_INS12_ILi1ELi4ELi3EEES15_NSS_INS5_IJS16_S1L_EEENS5_IJS1L_SC_EEEEEEENS4_39AutoVectorizingCopyWithAssumedAlignmentILi128EEENS4_14SM90_TMA_STOREES26_S28_S28_EEEvvEEEEvNT_6ParamsE:
        .type           _ZN7cutlass13device_kernelINS_4gemm6kernel13GemmUniversalIN4cute5tupleIJiiiiEEENS1_10collective13CollectiveMmaINS1_35MainloopSm100TmaUmmaWarpSpecializedILi13ELi2ELi4ENS5_IJNS4_1CILi4EEENSA_ILi1EEESC_EEEEENS5_IJNSA_ILi128EEESF_NSA_ILi64EEEEEENS_10bfloat16_tENS5_IJlSC_lEEESI_SJ_NS4_8TiledMMAINS4_8MMA_AtomIJNS4_26SM100_MMA_F16BF16_2x1SM_SSISI_SI_fLi128ELi128ELNS4_4UMMA5MajorE0ELSO_0ELNSN_7ScaleInE0ELSP_0EEEEEENS4_6LayoutINS5_IJSC_SC_SC_EEENS5_IJNSA_ILi0EEESU_SU_EEEEENS5_IJNS4_10UnderscoreESX_SX_EEEEENS4_18SM100_TMA_2SM_LOADENS4_14ComposedLayoutINS4_7SwizzleILi3ELi4ELi3EEENS4_18smem_ptr_flag_bitsILi16EEENSS_INS5_IJNSA_ILi8EEESG_EEENS5_IJSG_SC_EEEEEEEvNS4_8identityENS4_28SM100_TMA_2SM_LOAD_MULTICASTES1A_vS1B_EENS_8epilogue10collective18CollectiveEpilogueINS1E_23Sm100TmaWarpSpecializedILi4ELi2ELi16ELb1ELb0EEEJNS5_IJSG_SF_SG_EEENS5_IJNSS_ISG_SC_EENSS_INS5_IJNSA_ILi16EEENSA_ILi2EEEEEENS5_IJSC_SG_EEEEEEEESI_SJ_SI_SJ_NS1E_6fusion15FusionCallbacksIS1I_NS1R_17LinearCombinationISI_fSI_fLNS_15FloatRoundStyleE2EEES1J_S1Q_JEEENS4_5SM1004TMEM4LOAD26SM100_TMEM_LOAD_32dp32b16xENS4_13SM90_TMA_LOADENS11_INS12_ILi1ELi4ELi3EEES15_NSS_INS5_IJS16_S1L_EEENS5_IJS1L_SC_EEEEEEENS4_39AutoVectorizingCopyWithAssumedAlignmentILi128EEENS4_14SM90_TMA_STOREES26_S28_S28_EEEvvEEEEvNT_6ParamsE,@function
        .size           _ZN7cutlass13device_kernelINS_4gemm6kernel13GemmUniversalIN4cute5tupleIJiiiiEEENS1_10collective13CollectiveMmaINS1_35MainloopSm100TmaUmmaWarpSpecializedILi13ELi2ELi4ENS5_IJNS4_1CILi4EEENSA_ILi1EEESC_EEEEENS5_IJNSA_ILi128EEESF_NSA_ILi64EEEEEENS_10bfloat16_tENS5_IJlSC_lEEESI_SJ_NS4_8TiledMMAINS4_8MMA_AtomIJNS4_26SM100_MMA_F16BF16_2x1SM_SSISI_SI_fLi128ELi128ELNS4_4UMMA5MajorE0ELSO_0ELNSN_7ScaleInE0ELSP_0EEEEEENS4_6LayoutINS5_IJSC_SC_SC_EEENS5_IJNSA_ILi0EEESU_SU_EEEEENS5_IJNS4_10UnderscoreESX_SX_EEEEENS4_18SM100_TMA_2SM_LOADENS4_14ComposedLayoutINS4_7SwizzleILi3ELi4ELi3EEENS4_18smem_ptr_flag_bitsILi16EEENSS_INS5_IJNSA_ILi8EEESG_EEENS5_IJSG_SC_EEEEEEEvNS4_8identityENS4_28SM100_TMA_2SM_LOAD_MULTICASTES1A_vS1B_EENS_8epilogue10collective18CollectiveEpilogueINS1E_23Sm100TmaWarpSpecializedILi4ELi2ELi16ELb1ELb0EEEJNS5_IJSG_SF_SG_EEENS5_IJNSS_ISG_SC_EENSS_INS5_IJNSA_ILi16EEENSA_ILi2EEEEEENS5_IJSC_SG_EEEEEEEESI_SJ_SI_SJ_NS1E_6fusion15FusionCallbacksIS1I_NS1R_17LinearCombinationISI_fSI_fLNS_15FloatRoundStyleE2EEES1J_S1Q_JEEENS4_5SM1004TMEM4LOAD26SM100_TMEM_LOAD_32dp32b16xENS4_13SM90_TMA_LOADENS11_INS12_ILi1ELi4ELi3EEES15_NSS_INS5_IJS16_S1L_EEENS5_IJS1L_SC_EEEEEEENS4_39AutoVectorizingCopyWithAssumedAlignmentILi128EEENS4_14SM90_TMA_STOREES26_S28_S28_EEEvvEEEEvNT_6ParamsE,(.L_x_225 - _ZN7cutlass13device_kernelINS_4gemm6kernel13GemmUniversalIN4cute5tupleIJiiiiEEENS1_10collective13CollectiveMmaINS1_35MainloopSm100TmaUmmaWarpSpecializedILi13ELi2ELi4ENS5_IJNS4_1CILi4EEENSA_ILi1EEESC_EEEEENS5_IJNSA_ILi128EEESF_NSA_ILi64EEEEEENS_10bfloat16_tENS5_IJlSC_lEEESI_SJ_NS4_8TiledMMAINS4_8MMA_AtomIJNS4_26SM100_MMA_F16BF16_2x1SM_SSISI_SI_fLi128ELi128ELNS4_4UMMA5MajorE0ELSO_0ELNSN_7ScaleInE0ELSP_0EEEEEENS4_6LayoutINS5_IJSC_SC_SC_EEENS5_IJNSA_ILi0EEESU_SU_EEEEENS5_IJNS4_10UnderscoreESX_SX_EEEEENS4_18SM100_TMA_2SM_LOADENS4_14ComposedLayoutINS4_7SwizzleILi3ELi4ELi3EEENS4_18smem_ptr_flag_bitsILi16EEENSS_INS5_IJNSA_ILi8EEESG_EEENS5_IJSG_SC_EEEEEEEvNS4_8identityENS4_28SM100_TMA_2SM_LOAD_MULTICASTES1A_vS1B_EENS_8epilogue10collective18CollectiveEpilogueINS1E_23Sm100TmaWarpSpecializedILi4ELi2ELi16ELb1ELb0EEEJNS5_IJSG_SF_SG_EEENS5_IJNSS_ISG_SC_EENSS_INS5_IJNSA_ILi16EEENSA_ILi2EEEEEENS5_IJSC_SG_EEEEEEEESI_SJ_SI_SJ_NS1E_6fusion15FusionCallbacksIS1I_NS1R_17LinearCombinationISI_fSI_fLNS_15FloatRoundStyleE2EEES1J_S1Q_JEEENS4_5SM1004TMEM4LOAD26SM100_TMEM_LOAD_32dp32b16xENS4_13SM90_TMA_LOADENS11_INS12_ILi1ELi4ELi3EEES15_NSS_INS5_IJS16_S1L_EEENS5_IJS1L_SC_EEEEEEENS4_39AutoVectorizingCopyWithAssumedAlignmentILi128EEENS4_14SM90_TMA_STOREES26_S28_S28_EEEvvEEEEvNT_6ParamsE)
        .other          _ZN7cutlass13device_kernelINS_4gemm6kernel13GemmUniversalIN4cute5tupleIJiiiiEEENS1_10collective13CollectiveMmaINS1_35MainloopSm100TmaUmmaWarpSpecializedILi13ELi2ELi4ENS5_IJNS4_1CILi4EEENSA_ILi1EEESC_EEEEENS5_IJNSA_ILi128EEESF_NSA_ILi64EEEEEENS_10bfloat16_tENS5_IJlSC_lEEESI_SJ_NS4_8TiledMMAINS4_8MMA_AtomIJNS4_26SM100_MMA_F16BF16_2x1SM_SSISI_SI_fLi128ELi128ELNS4_4UMMA5MajorE0ELSO_0ELNSN_7ScaleInE0ELSP_0EEEEEENS4_6LayoutINS5_IJSC_SC_SC_EEENS5_IJNSA_ILi0EEESU_SU_EEEEENS5_IJNS4_10UnderscoreESX_SX_EEEEENS4_18SM100_TMA_2SM_LOADENS4_14ComposedLayoutINS4_7SwizzleILi3ELi4ELi3EEENS4_18smem_ptr_flag_bitsILi16EEENSS_INS5_IJNSA_ILi8EEESG_EEENS5_IJSG_SC_EEEEEEEvNS4_8identityENS4_28SM100_TMA_2SM_LOAD_MULTICASTES1A_vS1B_EENS_8epilogue10collective18CollectiveEpilogueINS1E_23Sm100TmaWarpSpecializedILi4ELi2ELi16ELb1ELb0EEEJNS5_IJSG_SF_SG_EEENS5_IJNSS_ISG_SC_EENSS_INS5_IJNSA_ILi16EEENSA_ILi2EEEEEENS5_IJSC_SG_EEEEEEEESI_SJ_SI_SJ_NS1E_6fusion15FusionCallbacksIS1I_NS1R_17LinearCombinationISI_fSI_fLNS_15FloatRoundStyleE2EEES1J_S1Q_JEEENS4_5SM1004TMEM4LOAD26SM100_TMEM_LOAD_32dp32b16xENS4_13SM90_TMA_LOADENS11_INS12_ILi1ELi4ELi3EEES15_NSS_INS5_IJS16_S1L_EEENS5_IJS1L_SC_EEEEEEENS4_39AutoVectorizingCopyWithAssumedAlignmentILi128EEENS4_14SM90_TMA_STOREES26_S28_S28_EEEvvEEEEvNT_6ParamsE,@"STO_CUDA_ENTRY STV_DEFAULT"
_ZN7cutlass13device_kernelINS_4gemm6kernel13GemmUniversalIN4cute5tupleIJiiiiEEENS1_10collective13CollectiveMmaINS1_35MainloopSm100TmaUmmaWarpSpecializedILi13ELi2ELi4ENS5_IJNS4_1CILi4EEENSA_ILi1EEESC_EEEEENS5_IJNSA_ILi128EEESF_NSA_ILi64EEEEEENS_10bfloat16_tENS5_IJlSC_lEEESI_SJ_NS4_8TiledMMAINS4_8MMA_AtomIJNS4_26SM100_MMA_F16BF16_2x1SM_SSISI_SI_fLi128ELi128ELNS4_4UMMA5MajorE0ELSO_0ELNSN_7ScaleInE0ELSP_0EEEEEENS4_6LayoutINS5_IJSC_SC_SC_EEENS5_IJNSA_ILi0EEESU_SU_EEEEENS5_IJNS4_10UnderscoreESX_SX_EEEEENS4_18SM100_TMA_2SM_LOADENS4_14ComposedLayoutINS4_7SwizzleILi3ELi4ELi3EEENS4_18smem_ptr_flag_bitsILi16EEENSS_INS5_IJNSA_ILi8EEESG_EEENS5_IJSG_SC_EEEEEEEvNS4_8identityENS4_28SM100_TMA_2SM_LOAD_MULTICASTES1A_vS1B_EENS_8epilogue10collective18CollectiveEpilogueINS1E_23Sm100TmaWarpSpecializedILi4ELi2ELi16ELb1ELb0EEEJNS5_IJSG_SF_SG_EEENS5_IJNSS_ISG_SC_EENSS_INS5_IJNSA_ILi16EEENSA_ILi2EEEEEENS5_IJSC_SG_EEEEEEEESI_SJ_SI_SJ_NS1E_6fusion15FusionCallbacksIS1I_NS1R_17LinearCombinationISI_fSI_fLNS_15FloatRoundStyleE2EEES1J_S1Q_JEEENS4_5SM1004TMEM4LOAD26SM100_TMEM_LOAD_32dp32b16xENS4_13SM90_TMA_LOADENS11_INS12_ILi1ELi4ELi3EEES15_NSS_INS5_IJS16_S1L_EEENS5_IJS1L_SC_EEEEEEENS4_39AutoVectorizingCopyWithAssumedAlignmentILi128EEENS4_14SM90_TMA_STOREES26_S28_S28_EEEvvEEEEvNT_6ParamsE:
[----:B------:R-:W1:Y:S01]  /*0000*/  LDC R1, c[0x0][0x37c] ;  /* 0x0000df00ff017b82 */ /* 0x000e620000000800 */
[----:B------:R-:W2:Y:S01]  /*0010*/  S2R R60, SR_TID.X ;  /* 0x00000000003c7919 */ /* 0x000ea20000002100 */
[----:B------:R-:W3:Y:S06]  /*0020*/  LDCU.64 UR8, c[0x0][0x890] ;  /* 0x00011200ff0877ac */ /* 0x000eec0008000a00 */
[----:B------:R-:W4:Y:S01]  /*0030*/  S2UR UR47, SR_CgaCtaId ;  /* 0x00000000002f79c3 */ /* 0x000f220000008800 */
[----:B------:R-:W-:Y:S02]  /*0040*/  PRMT R46, RZ, 0x7610, R46 ;  /* 0x00007610ff2e7816 */ /* 0x000fe4000000002e */
[----:B------:R-:W-:Y:S01]  /*0050*/  ELECT P1, URZ, PT ;  /* 0x0000000000ff782f */ /* 0x000fe20003820000 */
[----:B---3--:R-:W-:-:S04]  /*0060*/  UISETP.NE.U32.AND UP0, UPT, UR8, URZ, UPT ;  /* 0x000000ff0800728c */ /* 0x008fc8000bf05070 */
[----:B------:R-:W-:Y:S02]  /*0070*/  UISETP.NE.AND.EX UP0, UPT, UR9, URZ, UPT, UP0 ;  /* 0x000000ff0900728c */ /* 0x000fe4000bf05300 */
[----:B----4-:R-:W-:Y:S02]  /*0080*/  ULOP3.LUT UR48, UR47, 0x1, URZ, 0xc0, !UPT ;  /* 0x000000012f307892 */ /* 0x010fe4000f8ec0ff */
[----:B------:R-:W-:Y:S01]  /*0090*/  ULOP3.LUT UR49, UR47, 0x1, URZ, 0x3c, !UPT ;  /* 0x000000012f317892 */ /* 0x000fe2000f8e3cff */
[----:B--2---:R-:W-:-:S05]  /*00a0*/  SHF.R.U32.HI R47, RZ, 0x5, R60 ;  /* 0x00000005ff2f7819 */ /* 0x004fca000001163c */
[----:B------:R-:W2:Y:S02]  /*00b0*/  SHFL.IDX PT, R0, R47, RZ, 0x1f ;  /* 0x00001fff2f007589 */ /* 0x000ea400000e0000 */
[----:B--2---:R-:W-:Y:S01]  /*00c0*/  R2UR UR18, R0 ;  /* 0x00000000001272ca */ /* 0x004fe200000e0000 */
[----:B-1----:R-:W-:-:S14]  /*00d0*/  BRA.U UP0, `(.L_x_0) ;  /* 0x0000000100307547 */ /* 0x002fdc000b800000 */
[----:B------:R-:W1:Y:S02]  /*00e0*/  LDCU.64 UR4, c[0x0][0x888] ;  /* 0x00011100ff0477ac */ /* 0x000e640008000a00 */
[----:B-1----:R-:W-:-:S04]  /*00f0*/  UISETP.NE.U32.AND UP0, UPT, UR4, URZ, UPT ;  /* 0x000000ff0400728c */ /* 0x002fc8000bf05070 */
[----:B------:R-:W-:-:S09]  /*0100*/  UISETP.NE.AND.EX UP0, UPT, UR5, URZ, UPT, UP0 ;  /* 0x000000ff0500728c */ /* 0x000fd2000bf05300 */
[----:B------:R-:W-:Y:S05]  /*0110*/  BRA.U !UP0, `(.L_x_1) ;  /* 0x0000000108147547 */ /* 0x000fea000b800000 */
[----:B------:R-:W1:Y:S01]  /*0120*/  LDC.64 R2, c[0x0][0x888] ;  /* 0x00022200ff027b82 */ /* 0x000e620000000a00 */
[----:B------:R-:W1:Y:S02]  /*0130*/  LDCU.64 UR4, c[0x0][0x358] ;  /* 0x00006b00ff0477ac */ /* 0x000e640008000a00 */
[----:B-1----:R1:W5:Y:S01]  /*0140*/  LDG.E R27, desc[UR4][R2.64] ;  /* 0x00000004021b7981 */ /* 0x002362000c1e1900 */
[----:B------:R-:W-:Y:S01]  /*0150*/  HFMA2 R46, -RZ, RZ, 0, 5.9604644775390625e-08 ;  /* 0x00000001ff2e7431 */ /* 0x000fe200000001ff */
[----:B------:R-:W-:Y:S05]  /*0160*/  BRA `(.L_x_0) ;  /* 0x00000000000c7947 */ /* 0x000fea0003800000 */
.L_x_1:
[----:B------:R-:W1:Y:S01]  /*0170*/  LDCU UR4, c[0x0][0x880] ;  /* 0x00011000ff0477ac */ /* 0x000e620008000800 */
[----:B------:R-:W-:Y:S01]  /*0180*/  HFMA2 R46, -RZ, RZ, 0, 5.9604644775390625e-08 ;  /* 0x00000001ff2e7431 */ /* 0x000fe200000001ff */
[----:B-1----:R-:W-:-:S07]  /*0190*/  MOV R27, UR4 ;  /* 0x00000004001b7c02 */ /* 0x002fce0008000f00 */
.L_x_0:
[----:B------:R-:W2:Y:S02]  /*01a0*/  LDCU.64 UR4, c[0x0][0x8b0] ;  /* 0x00011600ff0477ac */ /* 0x000ea40008000a00 */
[----:B--2---:R-:W-:-:S04]  /*01b0*/  UISETP.NE.U32.AND UP0, UPT, UR4, URZ, UPT ;  /* 0x000000ff0400728c */ /* 0x004fc8000bf05070 */
[----:B------:R-:W-:-:S09]  /*01c0*/  UISETP.NE.AND.EX UP0, UPT, UR5, URZ, UPT, UP0 ;  /* 0x000000ff0500728c */ /* 0x000fd2000bf05300 */
[----:B------:R-:W-:Y:S05]  /*01d0*/  BRA.U UP0, `(.L_x_2) ;  /* 0x0000000100287547 */ /* 0x000fea000b800000 */
[----:B------:R-:W2:Y:S02]  /*01e0*/  LDCU.64 UR4, c[0x0][0x8a8] ;  /* 0x00011500ff0477ac */ /* 0x000ea40008000a00 */
[----:B--2---:R-:W-:-:S04]  /*01f0*/  UISETP.NE.U32.AND UP0, UPT, UR4, URZ, UPT ;  /* 0x000000ff0400728c */ /* 0x004fc8000bf05070 */
[----:B------:R-:W-:-:S09]  /*0200*/  UISETP.NE.AND.EX UP0, UPT, UR5, URZ, UPT, UP0 ;  /* 0x000000ff0500728c */ /* 0x000fd2000bf05300 */
[----:B------:R-:W-:Y:S05]  /*0210*/  BRA.U !UP0, `(.L_x_3) ;  /* 0x0000000108107547 */ /* 0x000fea000b800000 */
[----:B------:R-:W2:Y:S01]  /*0220*/  LDC.64 R24, c[0x0][0x8a8] ;  /* 0x00022a00ff187b82 */ /* 0x000ea20000000a00 */
[----:B------:R-:W2:Y:S02]  /*0230*/  LDCU.64 UR4, c[0x0][0x358] ;  /* 0x00006b00ff0477ac */ /* 0x000ea40008000a00 */
[----:B--2---:R2:W5:Y:S01]  /*0240*/  LDG.E R24, desc[UR4][R24.64] ;  /* 0x0000000418187981 */ /* 0x004562000c1e1900 */
[----:B------:R-:W-:Y:S05]  /*0250*/  BRA `(.L_x_2) ;  /* 0x0000000000087947 */ /* 0x000fea0003800000 */
.L_x_3:
[----:B------:R-:W2:Y:S02]  /*0260*/  LDCU UR4, c[0x0][0x8a0] ;  /* 0x00011400ff0477ac */ /* 0x000ea40008000800 */
[----:B--2---:R-:W-:Y:S02]  /*0270*/  MOV R24, UR4 ;  /* 0x0000000400187c02 */ /* 0x004fe40008000f00 */
.L_x_2:
[----:B------:R-:W-:Y:S01]  /*0280*/  IMAD.U32 R0, RZ, RZ, UR18 ;  /* 0x00000012ff007e24 */ /* 0x000fe2000f8e00ff */
[----:B------:R-:W-:Y:S04]  /*0290*/  BSSY.RECONVERGENT B0, `(.L_x_4) ;  /* 0x000000c000007945 */ /* 0x000fe80003800200 */
[C---:B------:R-:W-:Y:S02]  /*02a0*/  ISETP.NE.OR P2, PT, R0.reuse, 0x1, !P1 ;  /* 0x000000010000780c */ /* 0x040fe40004f45670 */
[----:B------:R-:W-:-:S11]  /*02b0*/  ISETP.NE.OR P0, PT, R0, 0x3, !P1 ;  /* 0x000000030000780c */ /* 0x000fd60004f05670 */
[----:B------:R-:W-:Y:S05]  /*02c0*/  @P2 BRA `(.L_x_5) ;  /* 0x0000000000202947 */ /* 0x000fea0003800000 */
[----:B------:R-:W3:Y:S02]  /*02d0*/  LDCU.64 UR4, c[0x0][0x348] ;  /* 0x00006900ff0477ac */ /* 0x000ee40008000a00 */
[----:B---3--:R-:W-:Y:S02]  /*02e0*/  UIADD3 UR6, UP1, UPT, UR4, 0x80, URZ ;  /* 0x0000008004067890 */ /* 0x008fe4000ff3e0ff */
[----:B------:R-:W-:Y:S02]  /*02f0*/  UIADD3 UR4, UP0, UPT, UR4, 0x180, URZ ;  /* 0x0000018004047890 */ /* 0x000fe4000ff1e0ff */
[----:B------:R-:W-:Y:S02]  /*0300*/  UIADD3.X UR7, UPT, UPT, URZ, UR5, URZ, UP1, !UPT ;  /* 0x00000005ff077290 */ /* 0x000fe40008ffe4ff */
[----:B------:R-:W-:-:S07]  /*0310*/  UIADD3.X UR5, UPT, UPT, URZ, UR5, URZ, UP0, !UPT ;  /* 0x00000005ff057290 */ /* 0x000fce00087fe4ff */
[----:B------:R3:W-:Y:S02]  /*0320*/  UTMACCTL.PF [UR6] ;  /* 0x00000000060079b9 */ /* 0x0007e40008040000 */
[----:B------:R3:W-:Y:S02]  /*0330*/  UTMACCTL.PF [UR4] ;  /* 0x00000000040079b9 */ /* 0x0007e40008040000 */
[----:B---3--:R-:W-:Y:S01]  /*0340*/  NOP ;  /* 0x0000000000007918 */ /* 0x008fe20000000000 */
.L_x_5:
[----:B------:R-:W-:Y:S05]  /*0350*/  BSYNC.RECONVERGENT B0 ;  /* 0x0000000000007941 */ /* 0x000fea0003800200 */
.L_x_4:
[----:B------:R-:W-:Y:S04]  /*0360*/  BSSY.RECONVERGENT B0, `(.L_x_6) ;  /* 0x000000a000007945 */ /* 0x000fe80003800200 */
        /* <DEDUP_REMOVED lines=9> */
.L_x_7:
[----:B------:R-:W-:Y:S05]  /*0400*/  BSYNC.RECONVERGENT B0 ;  /* 0x0000000000007941 */ /* 0x000fea0003800200 */
.L_x_6:
[----:B------:R-:W3:Y:S01]  /*0410*/  LDCU.64 UR4, c[0x0][0x888] ;  /* 0x00011100ff0477ac */ /* 0x000ee20008000a00 */
[----:B------:R-:W-:Y:S02]  /*0420*/  UISETP.EQ.U32.AND UP2, UPT, UR8, URZ, UPT ;  /* 0x000000ff0800728c */ /* 0x000fe4000bf42070 */
[----:B------:R-:W-:Y:S02]  /*0430*/  UPLOP3.LUT UP4, UPT, UPT, UPT, UPT, 0x80, 0x8 ;  /* 0x000000000008789c */ /* 0x000fe40003f8f070 */
[----:B---3--:R-:W-:-:S04]  /*0440*/  UISETP.NE.U32.AND UP0, UPT, UR4, URZ, UPT ;  /* 0x000000ff0400728c */ /* 0x008fc8000bf05070 */
[----:B------:R-:W-:-:S04]  /*0450*/  UISETP.NE.AND.EX UP1, UPT, UR5, URZ, UPT, UP0 ;  /* 0x000000ff0500728c */ /* 0x000fc8000bf25300 */
[----:B------:R-:W-:-:S04]  /*0460*/  UISETP.EQ.OR.EX UP3, UPT, UR9, URZ, !UP1, UP2 ;  /* 0x000000ff0900728c */ /* 0x000fc8000cf62720 */
[----:B------:R-:W-:-:S06]  /*0470*/  UP2UR UR4, UPR, URZ, 0x8 ;  /* 0x00000008ff047883 */ /* 0x000fcc0008000000 */
[----:B------:R-:W-:Y:S01]  /*0480*/  MOV R51, UR4 ;  /* 0x0000000400337c02 */ /* 0x000fe20008000f00 */
[----:B------:R-:W-:Y:S06]  /*0490*/  BRA.U !UP3, `(.L_x_8) ;  /* 0x000000010b207547 */ /* 0x000fec000b800000 */
[----:B------:R-:W-:Y:S01]  /*04a0*/  UISETP.NE.U32.AND UP2, UPT, UR8, URZ, UPT ;  /* 0x000000ff0800728c */ /* 0x000fe2000bf45070 */
[----:B-----5:R-:W-:Y:S01]  /*04b0*/  FSETP.NEU.AND P0, PT, R27, RZ, PT ;  /* 0x000000ff1b00720b */ /* 0x020fe20003f0d000 */
[----:B------:R-:W-:Y:S02]  /*04c0*/  USEL UR4, URZ, 0xffffffff, UP1 ;  /* 0xffffffffff047887 */ /* 0x000fe40008800000 */
[----:B------:R-:W-:-:S10]  /*04d0*/  UISETP.NE.AND.EX UP2, UPT, UR9, URZ, UPT, UP2 ;  /* 0x000000ff0900728c */ /* 0x000fd4000bf45320 */
[----:B------:R-:W-:Y:S01]  /*04e0*/  VOTEU.ANY UP0, P0 ;  /* 0x0000000000ff7886 */ /* 0x000fe20000000100 */
[----:B------:R-:W-:-:S04]  /*04f0*/  @!UP2 USEL UR4, URZ, 0xffffffff, UP0 ;  /* 0xffffffffff04a887 */ /* 0x000fc80008000000 */
[----:B------:R-:W-:-:S04]  /*0500*/  ULOP3.LUT UR4, UR4, 0x1, URZ, 0xc0, !UPT ;  /* 0x0000000104047892 */ /* 0x000fc8000f8ec0ff */
[----:B------:R-:W-:-:S11]  /*0510*/  UISETP.NE.U32.AND UP4, UPT, UR4, 0x1, UPT ;  /* 0x000000010400788c */ /* 0x000fd6000bf85070 */
.L_x_8:
[----:B------:R-:W3:Y:S01]  /*0520*/  SHFL.IDX PT, R0, R47, RZ, 0x1f ;  /* 0x00001fff2f007589 */ /* 0x000ee200000e0000 */
[----:B------:R-:W-:-:S04]  /*0530*/  UISETP.NE.AND UP0, UPT, UR18, 0x2, UPT ;  /* 0x000000021200788c */ /* 0x000fc8000bf05270 */
[----:B------:R-:W-:Y:S02]  /*0540*/  UISETP.EQ.AND UP2, UPT, UR48, URZ, !UP0 ;  /* 0x000000ff3000728c */ /* 0x000fe4000c742270 */
[----:B------:R-:W-:-:S04]  /*0550*/  USEL UR55, URZ, 0x1, UP0 ;  /* 0x00000001ff377887 */ /* 0x000fc80008000000 */
[----:B------:R-:W-:Y:S02]  /*0560*/  PLOP3.LUT P3, PT, P1, PT, UP2, 0x80, 0x8 ;  /* 0x000000000008781c */ /* 0x000fe40000f6f028 */
[----:B---3--:R-:W-:-:S13]  /*0570*/  ISETP.NE.AND P0, PT, R0, RZ, PT ;  /* 0x000000ff0000720c */ /* 0x008fda0003f05270 */
[----:B------:R-:W-:Y:S05]  /*0580*/  @P0 BRA `(.L_x_9) ;  /* 0x0000000000a80947 */ /* 0x000fea0003800000 */
[----:B------:R-:W-:Y:S01]  /*0590*/  ELECT P0, URZ, PT ;  /* 0x0000000000ff782f */ /* 0x000fe20003800000 */
[----:B------:R-:W-:-:S12]  /*05a0*/  BSSY.RECONVERGENT B0, `(.L_x_9) ;  /* 0x0000028000007945 */ /* 0x000fd80003800200 */
[----:B------:R-:W-:Y:S05]  /*05b0*/  @!P0 BRA `(.L_x_10) ;  /* 0x0000000000988947 */ /* 0x000fea0003800000 */
[----:B------:R-:W-:Y:S01]  /*05c0*/  UMOV UR4, 0x400 ;  /* 0x0000040000047882 */ /* 0x000fe20000000000 */
[----:B------:R-:W-:Y:S01]  /*05d0*/  UMOV UR8, 0x1 ;  /* 0x0000000100087882 */ /* 0x000fe20000000000 */
[----:B------:R-:W-:Y:S01]  /*05e0*/  UMOV UR6, 0x2 ;  /* 0x0000000200067882 */ /* 0x000fe20000000000 */
[----:B------:R-:W-:Y:S02]  /*05f0*/  ULEA UR4, UR47, UR4, 0x18 ;  /* 0x000000042f047291 */ /* 0x000fe4000f8ec0ff */
[----:B------:R-:W-:-:S04]  /*0600*/  UIADD3 UR8, UPT, UPT, -UR8, 0x100000, URZ ;  /* 0x0010000008087890 */ /* 0x000fc8000fffe1ff */
[----:B------:R-:W-:Y:S02]  /*0610*/  USHF.L.U32 UR9, UR8, 0xb, URZ ;  /* 0x0000000b08097899 */ /* 0x000fe400080006ff */
[----:B------:R-:W-:Y:S02]  /*0620*/  USHF.L.U32 UR8, UR8, 0x1, URZ ;  /* 0x0000000108087899 */ /* 0x000fe400080006ff */
[----:B------:R-:W-:-:S04]  /*0630*/  UIADD3 UR6, UPT, UPT, -UR6, 0x100000, URZ ;  /* 0x0010000006067890 */ /* 0x000fc8000fffe1ff */
[----:B------:R-:W-:Y:S02]  /*0640*/  USHF.L.U32 UR7, UR6, 0xb, URZ ;  /* 0x0000000b06077899 */ /* 0x000fe400080006ff */
[----:B------:R-:W-:Y:S01]  /*0650*/  USHF.L.U32 UR6, UR6, 0x1, URZ ;  /* 0x0000000106067899 */ /* 0x000fe200080006ff */
[----:B------:R-:W3:Y:S03]  /*0660*/  FENCE.VIEW.ASYNC.S ;  /* 0x00000000000073c6 */ /* 0x000ee60000000000 */
[----:B---3--:R3:W4:Y:S08]  /*0670*/  SYNCS.EXCH.64 URZ, [UR4], UR8 ;  /* 0x0000000804ff75b2 */ /* 0x0087300008000100 */
[----:B------:R3:W1:Y:S01]  /*0680*/  SYNCS.EXCH.64 URZ, [UR4+0x68], UR6 ;  /* 0x0000680604ff75b2 */ /* 0x0006620008000100 */
        /* <DEDUP_REMOVED lines=23> */
[----:B------:R3:W1:Y:S02]  /*0800*/  SYNCS.EXCH.64 URZ, [UR4+0xc8], UR6 ;  /* 0x0000c80604ff75b2 */ /* 0x0006640008000100 */
[----:B---34-:R-:W-:Y:S01]  /*0810*/  NOP ;  /* 0x0000000000007918 */ /* 0x018fe20000000000 */
.L_x_10:
[----:B------:R-:W-:Y:S05]  /*0820*/  BSYNC.RECONVERGENT B0 ;  /* 0x0000000000007941 */ /* 0x000fea0003800200 */
.L_x_9:
[----:B------:R-:W3:Y:S01]  /*0830*/  SHFL.IDX PT, R0, R47, RZ, 0x1f ;  /* 0x00001fff2f007589 */ /* 0x000ee200000e0000 */
[----:B------:R-:W-:Y:S01]  /*0840*/  NOP ;  /* 0x0000000000007918 */ /* 0x000fe20000000000 */
[----:B---3--:R-:W-:-:S13]  /*0850*/  ISETP.NE.AND P0, PT, R0, 0x1, PT ;  /* 0x000000010000780c */ /* 0x008fda0003f05270 */
[----:B------:R-:W-:Y:S05]  /*0860*/  @P0 BRA `(.L_x_11) ;  /* 0x0000000000540947 */ /* 0x000fea0003800000 */
        /* <DEDUP_REMOVED lines=10> */
[----:B------:R-:W-:Y:S01]  /*0910*/  ELECT P0, URZ, PT ;  /* 0x0000000000ff782f */ /* 0x000fe20003800000 */
[----:B------:R-:W3:Y:S02]  /*0920*/  FENCE.VIEW.ASYNC.S ;  /* 0x00000000000073c6 */ /* 0x000ee40000000000 */
[----:B---3--:R3:W4:Y:S08]  /*0930*/  SYNCS.EXCH.64 URZ, [UR4+0xd0], UR8 ;  /* 0x0000d00804ff75b2 */ /* 0x0087300008000100 */
[----:B------:R3:W1:Y:S01]  /*0940*/  SYNCS.EXCH.64 URZ, [UR4+0xf0], UR6 ;  /* 0x0000f00604ff75b2 */ /* 0x0006620008000100 */
[----:B------:R3:W1:Y:S01]  /*0950*/  SYNCS.EXCH.64 URZ, [UR4+0xd8], UR8 ;  /* 0x0000d80804ff75b2 */ /* 0x0006620008000100 */
[----:B------:R3:W1:Y:S01]  /*0960*/  SYNCS.EXCH.64 URZ, [UR4+0xf8], UR6 ;  /* 0x0000f80604ff75b2 */ /* 0x0006620008000100 */
[----:B------:R3:W1:Y:S01]  /*0970*/  SYNCS.EXCH.64 URZ, [UR4+0xe0], UR8 ;  /* 0x0000e00804ff75b2 */ /* 0x0006620008000100 */
[----:B------:R3:W1:Y:S01]  /*0980*/  SYNCS.EXCH.64 URZ, [UR4+0x100], UR6 ;  /* 0x0001000604ff75b2 */ /* 0x0006620008000100 */
[----:B------:R3:W1:Y:S01]  /*0990*/  SYNCS.EXCH.64 URZ, [UR4+0xe8], UR8 ;  /* 0x0000e80804ff75b2 */ /* 0x0006620008000100 */
[----:B------:R3:W1:Y:S01]  /*09a0*/  SYNCS.EXCH.64 URZ, [UR4+0x108], UR6 ;  /* 0x0001080604ff75b2 */ /* 0x0006620008000100 */
[----:B------:R-:W-:Y:S01]  /*09b0*/  NOP ;  /* 0x0000000000007918 */ /* 0x000fe20000000000 */
.L_x_11:
[----:B------:R-:W2:Y:S01]  /*09c0*/  SHFL.IDX PT, R0, R47, RZ, 0x1f ;  /* 0x00001fff2f007589 */ /* 0x000ea200000e0000 */
[----:B------:R-:W-:Y:S01]  /*09d0*/  NOP ;  /* 0x0000000000007918 */ /* 0x000fe20000000000 */
[----:B--2---:R-:W-:-:S13]  /*09e0*/  ISETP.NE.AND P0, PT, R0, 0x3, PT ;  /* 0x000000030000780c */ /* 0x004fda0003f05270 */
[----:B------:R-:W-:Y:S05]  /*09f0*/  @P0 BRA `(.L_x_12) ;  /* 0x00000000002c0947 */ /* 0x000fea0003800000 */
[----:B---3--:R-:W-:Y:S01]  /*0a00*/  UMOV UR6, 0x400 ;  /* 0x0000040000067882 */ /* 0x008fe20000000000 */
[----:B------:R-:W-:Y:S01]  /*0a10*/  UMOV UR4, 0x20 ;  /* 0x0000002000047882 */ /* 0x000fe20000000000 */
[----:B------:R-:W-:Y:S02]  /*0a20*/  ULEA UR6, UR47, UR6, 0x18 ;  /* 0x000000062f067291 */ /* 0x000fe4000f8ec0ff */
[----:B------:R-:W-:-:S04]  /*0a30*/  UIADD3 UR4, UPT, UPT, -UR4, 0x100000, URZ ;  /* 0x0010000004047890 */ /* 0x000fc8000fffe1ff */
[----:B------:R-:W-:Y:S02]  /*0a40*/  USHF.L.U32 UR5, UR4, 0xb, URZ ;  /* 0x0000000b04057899 */ /* 0x000fe400080006ff */
[----:B------:R-:W-:Y:S01]  /*0a50*/  USHF.L.U32 UR4, UR4, 0x1, URZ ;  /* 0x0000000104047899 */ /* 0x000fe200080006ff */
[----:B------:R-:W-:Y:S01]  /*0a60*/  ELECT P0, URZ, PT ;  /* 0x0000000000ff782f */ /* 0x000fe20003800000 */
[----:B------:R-:W2:Y:S10]  /*0a70*/  FENCE.VIEW.ASYNC.S ;  /* 0x00000000000073c6 */ /* 0x000eb40000000000 */
[----:B--2---:R2:W3:Y:S01]  /*0a80*/  SYNCS.EXCH.64 URZ, [UR6+0x110], UR4 ;  /* 0x0001100406ff75b2 */ /* 0x0044e20008000100 */
[----:B------:R2:W1:Y:S01]  /*0a90*/  SYNCS.EXCH.64 URZ, [UR6+0x118], UR4 ;  /* 0x0001180406ff75b2 */ /* 0x0004620008000100 */
[----:B------:R-:W-:Y:S01]  /*0aa0*/  NOP ;  /* 0x0000000000007918 */ /* 0x000fe20000000000 */
.L_x_12:
[----:B------:R-:W4:Y:S01]  /*0ab0*/  SHFL.IDX PT, R0, R47, RZ, 0x1f ;  /* 0x00001fff2f007589 */ /* 0x000f2200000e0000 */
[----:B------:R-:W-:Y:S01]  /*0ac0*/  NOP ;  /* 0x0000000000007918 */ /* 0x000fe20000000000 */
[----:B----4-:R-:W-:-:S13]  /*0ad0*/  ISETP.NE.AND P0, PT, R0, 0x4, PT ;  /* 0x000000040000780c */ /* 0x010fda0003f05270 */
[----:B------:R-:W-:Y:S05]  /*0ae0*/  @P0 BRA `(.L_x_13) ;  /* 0x0000000000480947 */ /* 0x000fea0003800000 */
[----:B--23--:R-:W-:Y:S01]  /*0af0*/  UMOV UR4, 0x3a0 ;  /* 0x000003a000047882 */ /* 0x00cfe20000000000 */
[----:B------:R-:W-:Y:S01]  /*0b00*/  UMOV UR6, 0x400 ;  /* 0x0000040000067882 */ /* 0x000fe20000000000 */
[----:B------:R-:W-:Y:S01]  /*0b10*/  USEL UR4, UR4, 0x320, UP4 ;  /* 0x0000032004047887 */ /* 0x000fe2000a000000 */
        /* <DEDUP_REMOVED lines=9> */
[----:B------:R-:W2:Y:S02]  /*0bb0*/  FENCE.VIEW.ASYNC.S ;  /* 0x00000000000073c6 */ /* 0x000ea40000000000 */
[----:B--2---:R4:W2:Y:S08]  /*0bc0*/  SYNCS.EXCH.64 URZ, [UR6+0x120], UR8 ;  /* 0x0001200806ff75b2 */ /* 0x0048b00008000100 */
[----:B------:R4:W3:Y:S01]  /*0bd0*/  SYNCS.EXCH.64 URZ, [UR6+0x130], UR4 ;  /* 0x0001300406ff75b2 */ /* 0x0008e20008000100 */
[----:B------:R4:W1:Y:S01]  /*0be0*/  SYNCS.EXCH.64 URZ, [UR6+0x128], UR8 ;  /* 0x0001280806ff75b2 */ /* 0x0008620008000100 */
[----:B------:R4:W1:Y:S02]  /*0bf0*/  SYNCS.EXCH.64 URZ, [UR6+0x138], UR4 ;  /* 0x0001380406ff75b2 */ /* 0x0008640008000100 */
[----:B----4-:R-:W-:Y:S01]  /*0c00*/  NOP ;  /* 0x0000000000007918 */ /* 0x010fe20000000000 */
.L_x_13:
[----:B------:R-:W4:Y:S01]  /*0c10*/  SHFL.IDX PT, R0, R47, RZ, 0x1f ;  /* 0x00001fff2f007589 */ /* 0x000f2200000e0000 */
[----:B------:R-:W-:Y:S01]  /*0c20*/  NOP ;  /* 0x0000000000007918 */ /* 0x000fe20000000000 */
[----:B----4-:R-:W-:-:S13]  /*0c30*/  ISETP.NE.AND P0, PT, R0, 0x5, PT ;  /* 0x000000050000780c */ /* 0x010fda0003f05270 */
[----:B------:R-:W-:Y:S05]  /*0c40*/  @P0 BRA `(.L_x_14) ;  /* 0x0000000000540947 */ /* 0x000fea0003800000 */
[----:B--23--:R-:W-:Y:S01]  /*0c50*/  UMOV UR4, 0x400 ;  /* 0x0000040000047882 */ /* 0x00cfe20000000000 */
        /* <DEDUP_REMOVED lines=14> */
[----:B------:R4:W1:Y:S01]  /*0d40*/  SYNCS.EXCH.64 URZ, [UR4+0x168], UR8 ;  /* 0x0001680804ff75b2 */ /* 0x0008620008000100 */
[----:B------:R4:W1:Y:S01]  /*0d50*/  SYNCS.EXCH.64 URZ, [UR4+0x150], UR6 ;  /* 0x0001500604ff75b2 */ /* 0x0008620008000100 */
[----:B------:R4:W1:Y:S01]  /*0d60*/  SYNCS.EXCH.64 URZ, [UR4+0x170], UR8 ;  /* 0x0001700804ff75b2 */ /* 0x0008620008000100 */
[----:B------:R4:W1:Y:S01]  /*0d70*/  SYNCS.EXCH.64 URZ, [UR4+0x158], UR6 ;  /* 0x0001580604ff75b2 */ /* 0x0008620008000100 */
[----:B------:R4:W1:Y:S02]  /*0d80*/  SYNCS.EXCH.64 URZ, [UR4+0x178], UR8 ;  /* 0x0001780804ff75b2 */ /* 0x0008640008000100 */
[----:B----4-:R-:W-:Y:S01]  /*0d90*/  NOP ;  /* 0x0000000000007918 */ /* 0x010fe20000000000 */
.L_x_14:
[----:B------:R-:W4:Y:S01]  /*0da0*/  SHFL.IDX PT, R0, R47, RZ, 0x1f ;  /* 0x00001fff2f007589 */ /* 0x000f2200000e0000 */
[----:B------:R-:W-:Y:S01]  /*0db0*/  ISETP.NE.OR P1, PT, RZ, UR18, !P1 ;  /* 0x00000012ff007c0c */ /* 0x000fe2000cf25670 */
[----:B------:R-:W-:Y:S01]  /*0dc0*/  NOP ;  /* 0x0000000000007918 */ /* 0x000fe20000000000 */
[----:B----4-:R-:W-:-:S13]  /*0dd0*/  ISETP.NE.AND P0, PT, R0, 0x3, PT ;  /* 0x000000030000780c */ /* 0x010fda0003f05270 */
[----:B------:R-:W-:Y:S05]  /*0de0*/  @P0 BRA `(.L_x_15) ;  /* 0x0000000000340947 */ /* 0x000fea0003800000 */
[----:B--23--:R-:W-:Y:S01]  /*0df0*/  UMOV UR4, 0x400 ;  /* 0x0000040000047882 */ /* 0x00cfe20000000000 */
[----:B------:R-:W-:Y:S01]  /*0e00*/  UMOV UR6, 0x20 ;  /* 0x0000002000067882 */ /* 0x000fe20000000000 */
[----:B------:R-:W-:Y:S02]  /*0e10*/  ULEA UR4, UR47, UR4, 0x18 ;  /* 0x000000042f047291 */ /* 0x000fe4000f8ec0ff */
[----:B------:R-:W-:-:S04]  /*0e20*/  UIADD3 UR6, UPT, UPT, -UR6, 0x100000, URZ ;  /* 0x0010000006067890 */ /* 0x000fc8000fffe1ff */
[----:B------:R-:W-:Y:S02]  /*0e30*/  USHF.L.U32 UR7, UR6, 0xb, URZ ;  /* 0x0000000b06077899 */ /* 0x000fe400080006ff */
[----:B------:R-:W-:Y:S01]  /*0e40*/  USHF.L.U32 UR6, UR6, 0x1, URZ ;  /* 0x0000000106067899 */ /* 0x000fe200080006ff */
[----:B------:R-:W-:Y:S01]  /*0e50*/  ELECT P0, URZ, PT ;  /* 0x0000000000ff782f */ /* 0x000fe20003800000 */
[----:B------:R-:W2:Y:S10]  /*0e60*/  FENCE.VIEW.ASYNC.S ;  /* 0x00000000000073c6 */ /* 0x000eb40000000000 */
[----:B--2---:R4:W2:Y:S01]  /*0e70*/  SYNCS.EXCH.64 URZ, [UR4+0x180], UR6 ;  /* 0x0001800604ff75b2 */ /* 0x0048a20008000100 */
[----:B------:R4:W3:Y:S01]  /*0e80*/  SYNCS.EXCH.64 URZ, [UR4+0x190], UR6 ;  /* 0x0001900604ff75b2 */ /* 0x0008e20008000100 */
[----:B------:R4:W1:Y:S01]  /*0e90*/  SYNCS.EXCH.64 URZ, [UR4+0x188], UR6 ;  /* 0x0001880604ff75b2 */ /* 0x0008620008000100 */
[----:B------:R4:W1:Y:S02]  /*0ea0*/  SYNCS.EXCH.64 URZ, [UR4+0x198], UR6 ;  /* 0x0001980604ff75b2 */ /* 0x0008640008000100 */
[----:B----4-:R-:W-:Y:S01]  /*0eb0*/  NOP ;  /* 0x0000000000007918 */ /* 0x010fe20000000000 */
.L_x_15:
[----:B------:R-:W-:Y:S01]  /*0ec0*/  VOTEU.ALL UP0, P1 ;  /* 0x0000000000ff7886 */ /* 0x000fe20000800000 */
[----:B--23--:R-:W-:Y:S01]  /*0ed0*/  UMOV UR4, 0x20 ;  /* 0x0000002000047882 */ /* 0x00cfe20000000000 */
[----:B------:R-:W2:Y:S01]  /*0ee0*/  LDCU UR7, c[0x0][0x36c] ;  /* 0x00006d80ff0777ac */ /* 0x000ea20008000800 */
[----:B------:R-:W-:Y:S01]  /*0ef0*/  NOP ;  /* 0x0000000000007918 */ /* 0x000fe20000000000 */
[----:B------:R-:W-:Y:S01]  /*0f00*/  LOP3.LUT R0, R60, 0x1f, RZ, 0xc0, !PT ;  /* 0x0000001f3c007812 */ /* 0x000fe200078ec0ff */
[----:B------:R-:W-:Y:S01]  /*0f10*/  @!UP0 UMOV UR6, 0x400 ;  /* 0x0000040000068882 */ /* 0x000fe20000000000 */
[----:B------:R-:W-:-:S04]  /*0f20*/  @!UP0 UIADD3 UR4, UPT, UPT, -UR4, 0x100000, URZ ;  /* 0x0010000004048890 */ /* 0x000fc8000fffe1ff */
[----:B------:R-:W-:Y:S02]  /*0f30*/  @!UP0 USHF.L.U32 UR5, UR4, 0xb, URZ ;  /* 0x0000000b04058899 */ /* 0x000fe400080006ff */
[----:B------:R-:W-:Y:S02]  /*0f40*/  @!UP0 USHF.L.U32 UR4, UR4, 0x1, URZ ;  /* 0x0000000104048899 */ /* 0x000fe400080006ff */
[----:B------:R-:W-:Y:S01]  /*0f50*/  @!UP0 ULEA UR6, UR47, UR6, 0x18 ;  /* 0x000000062f068291 */ /* 0x000fe2000f8ec0ff */
[----:B------:R-:W-:Y:S01]  /*0f60*/  VOTEU.ALL UP0, P1 ;  /* 0x0000000000ff7886 */ /* 0x000fe20000800000 */
[----:B------:R-:W-:Y:S02]  /*0f70*/  UISETP.NE.AND UP5, UPT, UR18, URZ, UPT ;  /* 0x000000ff1200728c */ /* 0x000fe4000bfa5270 */
[----:B--2---:R-:W-:Y:S01]  /*0f80*/  UISETP.EQ.U32.AND UP6, UPT, UR7, 0x1, UPT ;  /* 0x000000010700788c */ /* 0x004fe2000bfc2070 */
[----:B------:R-:W2:Y:S07]  /*0f90*/  FENCE.VIEW.ASYNC.S ;  /* 0x00000000000073c6 */ /* 0x000eae0000000000 */
[----:B--2---:R2:W3:Y:S01]  /*0fa0*/  @!UP0 SYNCS.EXCH.64 URZ, [UR6+0x1a0], UR4 ;  /* 0x0001a00406ff85b2 */ /* 0x0044e20008000100 */
[----:B------:R-:W-:Y:S05]  /*0fb0*/  BRA.U !UP6, `(.L_x_16) ;  /* 0x000000010e087547 */ /* 0x000fea000b800000 */
[----:B-1-3--:R-:W-:Y:S01]  /*0fc0*/  UCGABAR_ARV ;  /* 0x00000000000079c7 */ /* 0x00afe20008000000 */
[----:B------:R-:W-:Y:S05]  /*0fd0*/  BRA `(.L_x_17) ;  /* 0x0000000000047947 */ /* 0x000fea0003800000 */
.L_x_16:
[----:B-1-3--:R-:W-:Y:S01]  /*0fe0*/  NOP ;  /* 0x0000000000007918 */ /* 0x00afe20000000000 */
.L_x_17:
[----:B------:R-:W1:Y:S01]  /*0ff0*/  S2UR UR31, SR_CTAID.X ;  /* 0x00000000001f79c3 */ /* 0x000e620000002500 */
[----:B------:R-:W-:-:S05]  /*1000*/  CS2R.32 R50, SR_CgaSize ;  /* 0x0000000000327805 */ /* 0x000fca0000008a00 */
[----:B------:R-:W-:-:S05]  /*1010*/  IMAD R50, R50, -0xa0, RZ ;  /* 0xffffff6032327824 */ /* 0x000fca00078e02ff */
[----:B--2---:R-:W-:-:S14]  /*1020*/  R2UR UR5, R50 ;  /* 0x00000000320572ca */ /* 0x004fdc00000e0000 */
[----:B------:R-:W2:Y:S01]  /*1030*/  LDCU UR5, c[0x0][UR5+0x2b0] ;  /* 0x00005600050577ac */ /* 0x000ea20008000800 */
[----:B------:R-:W-:-:S05]  /*1040*/  CS2R.32 R50, SR_CgaSize ;  /* 0x0000000000327805 */ /* 0x000fca0000008a00 */
[----:B------:R-:W-:-:S05]  /*1050*/  IMAD R50, R50, -0xa0, RZ ;  /* 0xffffff6032327824 */ /* 0x000fca00078e02ff */
[----:B------:R-:W-:-:S14]  /*1060*/  R2UR UR4, R50 ;  /* 0x00000000320472ca */ /* 0x000fdc00000e0000 */
[----:B------:R-:W3:Y:S01]  /*1070*/  LDCU UR4, c[0x0][UR4+0x2b4] ;  /* 0x00005680040477ac */ /* 0x000ee20008000800 */
[----:B------:R-:W4:Y:S01]  /*1080*/  S2UR UR30, SR_CTAID.Y ;  /* 0x00000000001e79c3 */ /* 0x000f220000002600 */
[----:B------:R-:W-:-:S05]  /*1090*/  CS2R.32 R50, SR_CgaSize ;  /* 0x0000000000327805 */ /* 0x000fca0000008a00 */
[----:B------:R-:W-:-:S05]  /*10a0*/  IMAD R50, R50, -0xa0, RZ ;  /* 0xffffff6032327824 */ /* 0x000fca00078e02ff */
[----:B------:R-:W-:-:S14]  /*10b0*/  R2UR UR7, R50 ;  /* 0x00000000320772ca */ /* 0x000fdc00000e0000 */
[----:B------:R-:W3:Y:S01]  /*10c0*/  LDCU UR7, c[0x0][UR7+0x2a4] ;  /* 0x00005480070777ac */ /* 0x000ee20008000800 */
[----:B------:R-:W-:-:S05]  /*10d0*/  CS2R.32 R50, SR_CgaSize ;  /* 0x0000000000327805 */ /* 0x000fca0000008a00 */
[----:B------:R-:W-:-:S05]  /*10e0*/  IMAD R50, R50, -0xa0, RZ ;  /* 0xffffff6032327824 */ /* 0x000fca00078e02ff */
[----:B------:R-:W-:-:S14]  /*10f0*/  R2UR UR63, R50 ;  /* 0x00000000323f72ca */ /* 0x000fdc00000e0000 */
[----:B------:R-:W3:Y:S01]  /*1100*/  LDCU UR63, c[0x0][UR63+0x2a0] ;  /* 0x000054003f3f77ac */ /* 0x000ee20008000800 */
[----:B------:R-:W-:Y:S01]  /*1110*/  UISETP.GT.U32.AND UP0, UPT, UR48, 0xffff, UPT ;  /* 0x0000ffff3000788c */ /* 0x000fe2000bf04070 */
[----:B------:R-:W3:Y:S01]  /*1120*/  LDCU UR19, c[0x0][0xb24] ;  /* 0x00016480ff1377ac */ /* 0x000ee20008000800 */
[----:B------:R-:W3:Y:S01]  /*1130*/  LDCU UR45, c[0x0][0xb24] ;  /* 0x00016480ff2d77ac */ /* 0x000ee20008000800 */
[----:B-1----:R-:W-:Y:S01]  /*1140*/  I2FP.F32.U32 R3, UR31 ;  /* 0x0000001f00037c45 */ /* 0x002fe20008201000 */
[----:B------:R-:W1:Y:S04]  /*1150*/  LDCU UR23, c[0x0][0xb30] ;  /* 0x00016600ff1777ac */ /* 0x000e680008000800 */
[----:B--2---:R-:W-:Y:S01]  /*1160*/  FMUL R3, R3, UR5 ;  /* 0x0000000503037c20 */ /* 0x004fe20008400000 */
[----:B------:R-:W-:Y:S01]  /*1170*/  USHF.L.U32 UR24, UR47, 0xa, URZ ;  /* 0x0000000a2f187899 */ /* 0x000fe200080006ff */
[----:B----4-:R-:W-:Y:S01]  /*1180*/  I2FP.F32.U32 R2, UR30 ;  /* 0x0000001e00027c45 */ /* 0x010fe20008201000 */
[----:B------:R-:W-:-:S03]  /*1190*/  USHF.L.U32 UR46, UR31, 0x6, URZ ;  /* 0x000000061f2e7899 */ /* 0x000fc600080006ff */
[----:B------:R-:W2:Y:S01]  /*11a0*/  F2I.U32.TRUNC.NTZ R3, R3 ;  /* 0x0000000300037305 */ /* 0x000ea2000020f000 */
[----:B------:R-:W-:Y:S01]  /*11b0*/  USEL UR21, UR48, 0xffff, !UP0 ;  /* 0x0000ffff30157887 */ /* 0x000fe2000c000000 */
[----:B---3--:R-:W-:-:S06]  /*11c0*/  FMUL R2, R2, UR4 ;  /* 0x0000000402027c20 */ /* 0x008fcc0008400000 */
[----:B------:R-:W3:Y:S01]  /*11d0*/  F2I.U32.TRUNC.NTZ R2, R2 ;  /* 0x0000000200027305 */ /* 0x000ee2000020f000 */
[----:B--2---:R-:W-:Y:S02]  /*11e0*/  R2UR UR4, R3 ;  /* 0x00000000030472ca */ /* 0x004fe400000e0000 */
[----:B------:R-:W-:Y:S02]  /*11f0*/  PRMT R3, RZ, 0x7610, R3 ;  /* 0x00007610ff037816 */ /* 0x000fe40000000003 */
[----:B---3--:R-:W-:Y:S02]  /*1200*/  R2UR UR6, R2 ;  /* 0x00000000020672ca */ /* 0x008fe400000e0000 */
[----:B------:R-:W-:-:S07]  /*1210*/  PRMT R2, RZ, 0x7610, R2 ;  /* 0x00007610ff027816 */ /* 0x000fce0000000002 */
[----:B------:R-:W-:-:S04]  /*1220*/  UIADD3 UR5, UPT, UPT, -UR4, URZ, URZ ;  /* 0x000000ff04057290 */ /* 0x000fc8000fffe1ff */
[----:B------:R-:W-:Y:S02]  /*1230*/  UIMAD UR63, UR63, UR5, UR31 ;  /* 0x000000053f3f72a4 */ /* 0x000fe4000f8e021f */
[----:B------:R-:W-:-:S04]  /*1240*/  UIADD3 UR4, UPT, UPT, -UR6, URZ, URZ ;  /* 0x000000ff06047290 */ /* 0x000fc8000fffe1ff */
[----:B------:R-:W-:-:S06]  /*1250*/  UIMAD UR4, UR7, UR4, UR30 ;  /* 0x00000004070472a4 */ /* 0x000fcc000f8e021e */
[----:B------:R-:W-:Y:S01]  /*1260*/  IMAD.U32 R50, RZ, RZ, UR4 ;  /* 0x00000004ff327e24 */ /* 0x000fe2000f8e00ff */
[----:B-1----:R-:W-:Y:S06]  /*1270*/  BRA.U UP5, `(.L_x_18) ;  /* 0x0000000105407547 */ /* 0x002fec000b800000 */
[----:B------:R-:W-:Y:S01]  /*1280*/  R2UR UR4, R50 ;  /* 0x00000000320472ca */ /* 0x000fe200000e0000 */
[----:B------:R-:W-:-:S12]  /*1290*/  ULOP3.LUT UR7, UR63, 0xfffffffe, URZ, 0xc0, !UPT ;  /* 0xfffffffe3f077892 */ /* 0x000fd8000f8ec0ff */
[----:B------:R-:W-:Y:S02]  /*12a0*/  UISETP.NE.AND UP0, UPT, UR4, URZ, UPT ;  /* 0x000000ff0400728c */ /* 0x000fe4000bf05270 */
[----:B------:R-:W-:Y:S02]  /*12b0*/  ULOP3.LUT UR4, UR63, 0x2, URZ, 0x3c, !UPT ;  /* 0x000000023f047892 */ /* 0x000fe4000f8e3cff */
[----:B------:R-:W-:Y:S02]  /*12c0*/  UISETP.GT.U32.AND UP2, UPT, UR63, 0x1, UP0 ;  /* 0x000000013f00788c */ /* 0x000fe40008744070 */
[----:B------:R-:W-:Y:S02]  /*12d0*/  UISETP.GT.U32.AND UP0, UPT, UR4, 0x1, UP0 ;  /* 0x000000010400788c */ /* 0x000fe40008704070 */
[----:B------:R-:W-:Y:S02]  /*12e0*/  USEL UR5, URZ, 0x2, UP2 ;  /* 0x00000002ff057887 */ /* 0x000fe40009000000 */
[----:B------:R-:W-:-:S02]  /*12f0*/  USEL UR6, URZ, 0x1, UP2 ;  /* 0x00000001ff067887 */ /* 0x000fc40009000000 */
[----:B------:R-:W-:Y:S02]  /*1300*/  USEL UR4, URZ, 0x4, UP0 ;  /* 0x00000004ff047887 */ /* 0x000fe40008000000 */
[----:B------:R-:W-:Y:S02]  /*1310*/  USEL UR8, URZ, 0x8, UP0 ;  /* 0x00000008ff087887 */ /* 0x000fe40008000000 */
[----:B------:R-:W-:-:S03]  /*1320*/  UIADD3 UR4, UPT, UPT, UR4, UR5, UR6 ;  /* 0x0000000504047290 */ /* 0x000fc6000fffe006 */
[----:B------:R-:W-:Y:S01]  /*1330*/  UMOV UR5, 0x3 ;  /* 0x0000000300057882 */ /* 0x000fe20000000000 */
[----:B------:R-:W-:Y:S02]  /*1340*/  UIADD3 UR4, UPT, UPT, UR4, UR8, URZ ;  /* 0x0000000804047290 */ /* 0x000fe4000fffe0ff */
[----:B------:R-:W-:-:S04]  /*1350*/  USHF.L.U32 UR5, UR5, UR7, URZ ;  /* 0x0000000705057299 */ /* 0x000fc800080006ff */
[----:B------:R-:W-:Y:S02]  /*1360*/  MOV R3, UR4 ;  /* 0x0000000400037c02 */ /* 0x000fe40008000f00 */
[----:B------:R-:W-:-:S07]  /*1370*/  IMAD.U32 R2, RZ, RZ, UR5 ;  /* 0x00000005ff027e24 */ /* 0x000fce000f8e00ff */
.L_x_18:
[----:B------:R-:W1:Y:S01]  /*1380*/  S2UR UR36, SR_CTAID.Z ;  /* 0x00000000002479c3 */ /* 0x000e620000002700 */
[----:B------:R-:W-:Y:S01]  /*1390*/  UISETP.GE.AND UP0, UPT, UR19, 0x1, UPT ;  /* 0x000000011300788c */ /* 0x000fe2000bf06270 */
[----:B------:R-:W-:-:S08]  /*13a0*/  UMOV UR25, 0x5 ;  /* 0x0000000500197882 */ /* 0x000fd00000000000 */
[----:B------:R-:W-:Y:S05]  /*13b0*/  BRA.U !UP0, `(.L_x_19) ;  /* 0x0000000108d07547 */ /* 0x000fea000b800000 */
[----:B------:R-:W2:Y:S01]  /*13c0*/  LDCU.128 UR12, c[0x0][0xb10] ;  /* 0x00016200ff0c77ac */ /* 0x000ea20008000c00 */
[----:B------:R-:W3:Y:S01]  /*13d0*/  LDCU UR6, c[0x0][0x370] ;  /* 0x00006e00ff0677ac */ /* 0x000ee20008000800 */
[----:B------:R-:W4:Y:S01]  /*13e0*/  LDCU UR7, c[0x0][0x374] ;  /* 0x00006e80ff0777ac */ /* 0x000f220008000800 */
[----:B------:R-:W1:Y:S01]  /*13f0*/  LDCU UR20, c[0x0][0xb0c] ;  /* 0x00016180ff1477ac */ /* 0x000e620008000800 */
[----:B------:R-:W1:Y:S01]  /*1400*/  LDCU UR22, c[0x0][0xb20] ;  /* 0x00016400ff1677ac */ /* 0x000e620008000800 */
[----:B------:R-:W1:Y:S01]  /*1410*/  LDCU.64 UR8, c[0x0][0xb28] ;  /* 0x00016500ff0877ac */ /* 0x000e620008000a00 */
[----:B--2---:R-:W-:Y:S02]  /*1420*/  UISETP.NE.AND UP3, UPT, UR14, 0x1, UPT ;  /* 0x000000010e00788c */ /* 0x004fe4000bf65270 */
[----:B----4-:R-:W-:Y:S02]  /*1430*/  UIMAD.WIDE.U32 UR10, UR7, UR15, URZ ;  /* 0x0000000f070a72a5 */ /* 0x010fe4000f8e00ff */
[----:B---3--:R-:W-:-:S02]  /*1440*/  UIMAD.WIDE.U32 UR16, UR6, UR12, URZ ;  /* 0x0000000c061072a5 */ /* 0x008fc4000f8e00ff */
[----:B-1----:R-:W-:Y:S02]  /*1450*/  UISETP.NE.AND UP0, UPT, UR20, 0x1, UPT ;  /* 0x000000011400788c */ /* 0x002fe4000bf05270 */
[----:B------:R-:W-:Y:S01]  /*1460*/  UIMAD.WIDE.U32 UR4, UR31, UR12, URZ ;  /* 0x0000000c1f0472a5 */ /* 0x000fe2000f8e00ff */
[----:B------:R-:W-:Y:S02]  /*1470*/  UMOV UR10, UR11 ;  /* 0x0000000b000a7c82 */ /* 0x000fe40008000000 */
[----:B------:R-:W-:Y:S01]  /*1480*/  UMOV UR16, UR17 ;  /* 0x0000001100107c82 */ /* 0x000fe20008000000 */
[----:B------:R-:W-:Y:S02]  /*1490*/  @UP3 USHF.R.U32.HI UR7, URZ, UR22, UR10 ;  /* 0x00000016ff073299 */ /* 0x000fe4000801160a */
[----:B------:R-:W-:Y:S02]  /*14a0*/  UISETP.NE.AND UP2, UPT, UR19, 0x1, UPT ;  /* 0x000000011300788c */ /* 0x000fe4000bf45270 */
[----:B------:R-:W-:-:S02]  /*14b0*/  USHF.R.U32.HI UR5, URZ, UR13, UR5 ;  /* 0x0000000dff057299 */ /* 0x000fc40008011605 */
[----:B------:R-:W-:Y:S02]  /*14c0*/  @UP0 USHF.R.U32.HI UR6, URZ, UR13, UR16 ;  /* 0x0000000dff060299 */ /* 0x000fe40008011610 */
[----:B------:R-:W-:Y:S02]  /*14d0*/  UIMAD.WIDE.U32 UR12, UR30, UR15, URZ ;  /* 0x0000000f1e0c72a5 */ /* 0x000fe4000f8e00ff */
[----:B------:R-:W-:Y:S02]  /*14e0*/  UIMAD.WIDE.U32 UR10, UR7, UR8, URZ ;  /* 0x00000008070a72a5 */ /* 0x000fe4000f8e00ff */
[----:B------:R-:W-:Y:S02]  /*14f0*/  UIMAD.WIDE.U32 UR16, UR6, UR8, URZ ;  /* 0x00000008061072a5 */ /* 0x000fe4000f8e00ff */
[----:B------:R-:W-:Y:S01]  /*1500*/  USEL UR5, UR31, UR5, !UP0 ;  /* 0x000000051f057287 */ /* 0x000fe2000c000000 */
[----:B------:R-:W-:Y:S02]  /*1510*/  UMOV UR4, UR13 ;  /* 0x0000000d00047c82 */ /* 0x000fe40008000000 */
[----:B------:R-:W-:Y:S01]  /*1520*/  UMOV UR10, UR11 ;  /* 0x0000000b000a7c82 */ /* 0x000fe20008000000 */
[----:B------:R-:W-:-:S02]  /*1530*/  USHF.R.U32.HI UR4, URZ, UR22, UR4 ;  /* 0x00000016ff047299 */ /* 0x000fc40008011604 */
[----:B------:R-:W-:Y:S01]  /*1540*/  @UP2 USHF.R.U32.HI UR7, URZ, UR9, UR10 ;  /* 0x00000009ff072299 */ /* 0x000fe2000801160a */
[----:B------:R-:W-:Y:S01]  /*1550*/  UMOV UR16, UR17 ;  /* 0x0000001100107c82 */ /* 0x000fe20008000000 */
[----:B------:R-:W-:Y:S02]  /*1560*/  USEL UR4, UR30, UR4, !UP3 ;  /* 0x000000041e047287 */ /* 0x000fe4000d800000 */
[----:B------:R-:W-:Y:S02]  /*1570*/  @UP2 USHF.R.U32.HI UR6, URZ, UR9, UR16 ;  /* 0x00000009ff062299 */ /* 0x000fe40008011610 */
[----:B------:R-:W-:Y:S02]  /*1580*/  UIMAD UR7, UR7, UR19, URZ ;  /* 0x00000013070772a4 */ /* 0x000fe4000f8e02ff */
[----:B------:R-:W-:Y:S02]  /*1590*/  UIMAD UR12, UR6, UR19, URZ ;  /* 0x00000013060c72a4 */ /* 0x000fe4000f8e02ff */
[----:B------:R-:W-:-:S02]  /*15a0*/  UISETP.GE.AND UP0, UPT, UR4, UR7, UPT ;  /* 0x000000070400728c */ /* 0x000fc4000bf06270 */
[----:B------:R-:W-:Y:S02]  /*15b0*/  UIMAD.WIDE.U32 UR10, UR4, UR8, URZ ;  /* 0x00000008040a72a5 */ /* 0x000fe4000f8e00ff */
[----:B------:R-:W-:Y:S02]  /*15c0*/  UISETP.GE.OR UP0, UPT, UR5, UR12, UP0 ;  /* 0x0000000c0500728c */ /* 0x000fe40008706670 */
[----:B------:R-:W-:Y:S02]  /*15d0*/  UIMAD.WIDE.U32 UR12, UR5, UR8, URZ ;  /* 0x00000008050c72a5 */ /* 0x000fe4000f8e00ff */
[----:B------:R-:W-:Y:S01]  /*15e0*/  UIADD3 UR10, UPT, UPT, -UR4, URZ, URZ ;  /* 0x000000ff040a7290 */ /* 0x000fe2000fffe1ff */
[----:B------:R-:W-:Y:S01]  /*15f0*/  UMOV UR8, UR11 ;  /* 0x0000000b00087c82 */ /* 0x000fe20008000000 */
[----:B------:R-:W-:Y:S02]  /*1600*/  UIADD3 UR11, UPT, UPT, -UR5, URZ, URZ ;  /* 0x000000ff050b7290 */ /* 0x000fe4000fffe1ff */
[----:B------:R-:W-:-:S03]  /*1610*/  USHF.R.U32.HI UR8, URZ, UR9, UR8 ;  /* 0x00000009ff087299 */ /* 0x000fc60008011608 */
[----:B------:R-:W-:Y:S01]  /*1620*/  @!UP0 UMOV UR7, UR13 ;  /* 0x0000000d00078c82 */ /* 0x000fe20008000000 */
[----:B------:R-:W-:Y:S02]  /*1630*/  UIMAD UR30, UR14, UR10, UR30 ;  /* 0x0000000a0e1e72a4 */ /* 0x000fe4000f8e021e */
[----:B------:R-:W-:Y:S02]  /*1640*/  USEL UR8, UR4, UR8, !UP2 ;  /* 0x0000000804087287 */ /* 0x000fe4000d000000 */
[----:B------:R-:W-:Y:S02]  /*1650*/  @!UP0 USHF.R.U32.HI UR7, URZ, UR9, UR7 ;  /* 0x00000009ff078299 */ /* 0x000fe40008011607 */
[----:B------:R-:W-:Y:S02]  /*1660*/  UIADD3 UR9, UPT, UPT, -UR8, URZ, URZ ;  /* 0x000000ff08097290 */ /* 0x000fe4000fffe1ff */
[----:B------:R-:W-:Y:S02]  /*1670*/  @!UP0 USEL UR7, UR5, UR7, !UP2 ;  /* 0x0000000705078287 */ /* 0x000fe4000d000000 */
[----:B------:R-:W-:-:S02]  /*1680*/  UIMAD UR9, UR19, UR9, UR4 ;  /* 0x00000009130972a4 */ /* 0x000fc4000f8e0204 */
[----:B------:R-:W-:Y:S02]  /*1690*/  @!UP0 UIADD3 UR8, UPT, UPT, UR8, -UR7, URZ ;  /* 0x8000000708088290 */ /* 0x000fe4000fffe0ff */
[----:B------:R-:W-:Y:S02]  /*16a0*/  @!UP0 UIMAD UR6, UR9, UR6, UR7 ;  /* 0x00000006090682a4 */ /* 0x000fe4000f8e0207 */
[----:B------:R-:W-:Y:S02]  /*16b0*/  @!UP0 UIMAD UR4, UR8, UR19, UR5 ;  /* 0x00000013080482a4 */ /* 0x000fe4000f8e0205 */
[----:B------:R-:W-:Y:S02]  /*16c0*/  UIMAD UR31, UR20, UR11, UR31 ;  /* 0x0000000b141f72a4 */ /* 0x000fe4000f8e021f */
[----:B------:R-:W-:Y:S01]  /*16d0*/  UIMAD UR30, UR4, UR14, UR30 ;  /* 0x0000000e041e72a4 */ /* 0x000fe2000f8e021e */
[----:B------:R-:W-:Y:S02]  /*16e0*/  @!UP0 UMOV UR5, UR6 ;  /* 0x0000000600058c82 */ /* 0x000fe40008000000 */
[----:B------:R-:W-:-:S12]  /*16f0*/  UIMAD UR31, UR5, UR20, UR31 ;  /* 0x00000014051f72a4 */ /* 0x000fd8000f8e021f */
.L_x_19:
[----:B------:R-:W-:Y:S02]  /*1700*/  UISETP.NE.AND UP2, UPT, UR23, 0x1, UPT ;  /* 0x000000011700788c */ /* 0x000fe4000bf45270 */
[----:B------:R-:W-:Y:S02]  /*1710*/  ULOP3.LUT UR21, UR21, 0xffff, URZ, 0xc0, !UPT ;  /* 0x0000ffff15157892 */ /* 0x000fe4000f8ec0ff */
[----:B------:R-:W-:Y:S02]  /*1720*/  UISETP.NE.AND UP0, UPT, UR18, 0x2, UPT ;  /* 0x000000021200788c */ /* 0x000fe4000bf05270 */
[----:B------:R-:W-:Y:S02]  /*1730*/  ULOP3.LUT UR24, UR24, 0x800, URZ, 0xc0, !UPT ;  /* 0x0000080018187892 */ /* 0x000fe4000f8ec0ff */
[----:B------:R-:W-:Y:S02]  /*1740*/  ULOP3.LUT UR46, UR46, 0x40, URZ, 0xc0, !UPT ;  /* 0x000000402e2e7892 */ /* 0x000fe4000f8ec0ff */
[----:B------:R-:W-:Y:S01]  /*1750*/  USHF.L.U32 UR21, UR25, UR21, URZ ;  /* 0x0000001519157299 */ /* 0x000fe200080006ff */
[----:B------:R-:W-:Y:S11]  /*1760*/  BRA.U UP2, `(.L_x_20) ;  /* 0x0000000102407547 */ /* 0x000ff6000b800000 */
[----:B------:R-:W2:Y:S01]  /*1770*/  LDCU.128 UR8, c[0x0][0xb10] ;  /* 0x00016200ff0877ac */ /* 0x000ea20008000c00 */
[----:B------:R-:W3:Y:S01]  /*1780*/  LDCU UR12, c[0x0][0xb0c] ;  /* 0x00016180ff0c77ac */ /* 0x000ee20008000800 */
[----:B------:R-:W4:Y:S01]  /*1790*/  LDCU UR13, c[0x0][0xb20] ;  /* 0x00016400ff0d77ac */ /* 0x000f220008000800 */
[----:B--2---:R-:W-:Y:S02]  /*17a0*/  UIMAD.WIDE.U32 UR4, UR31, UR8, URZ ;  /* 0x000000081f0472a5 */ /* 0x004fe4000f8e00ff */
[----:B------:R-:W-:Y:S02]  /*17b0*/  UIMAD.WIDE.U32 UR6, UR30, UR11, URZ ;  /* 0x0000000b1e0672a5 */ /* 0x000fe4000f8e00ff */
[----:B---3--:R-:W-:Y:S02]  /*17c0*/  UISETP.NE.AND UP2, UPT, UR12, 0x1, UPT ;  /* 0x000000010c00788c */ /* 0x008fe4000bf45270 */
[----:B------:R-:W-:-:S03]  /*17d0*/  USHF.R.U32.HI UR5, URZ, UR9, UR5 ;  /* 0x00000009ff057299 */ /* 0x000fc60008011605 */
[----:B------:R-:W-:Y:S01]  /*17e0*/  UMOV UR4, UR7 ;  /* 0x0000000700047c82 */ /* 0x000fe20008000000 */
[----:B------:R-:W-:Y:S02]  /*17f0*/  USEL UR5, UR31, UR5, !UP2 ;  /* 0x000000051f057287 */ /* 0x000fe4000d000000 */
[----:B------:R-:W-:Y:S02]  /*1800*/  UISETP.NE.AND UP2, UPT, UR10, 0x1, UPT ;  /* 0x000000010a00788c */ /* 0x000fe4000bf45270 */
[----:B----4-:R-:W-:-:S04]  /*1810*/  USHF.R.U32.HI UR4, URZ, UR13, UR4 ;  /* 0x0000000dff047299 */ /* 0x010fc80008011604 */
[----:B------:R-:W-:-:S04]  /*1820*/  USEL UR4, UR30, UR4, !UP2 ;  /* 0x000000041e047287 */ /* 0x000fc8000d000000 */
[----:B------:R-:W-:Y:S02]  /*1830*/  UIADD3 UR6, UPT, UPT, UR5, -UR4, URZ ;  /* 0x8000000405067290 */ /* 0x000fe4000fffe0ff */
[----:B------:R-:W-:Y:S02]  /*1840*/  UIADD3 UR4, UPT, UPT, -UR5, UR4, URZ ;  /* 0x0000000405047290 */ /* 0x000fe4000fffe1ff */
[----:B------:R-:W-:Y:S02]  /*1850*/  UIMAD UR30, UR6, UR10, UR30 ;  /* 0x0000000a061e72a4 */ /* 0x000fe4000f8e021e */
[----:B------:R-:W-:-:S12]  /*1860*/  UIMAD UR31, UR4, UR12, UR31 ;  /* 0x0000000c041f72a4 */ /* 0x000fd8000f8e021f */
.L_x_20:
[----:B------:R-:W-:Y:S05]  /*1870*/  BRA.U !UP6, `(.L_x_21) ;  /* 0x000000010e0c7547 */ /* 0x000fea000b800000 */
[----:B------:R-:W-:Y:S01]  /*1880*/  UCGABAR_WAIT ;  /* 0x0000000000007dc7 */ /* 0x000fe20008000000 */
[----:B------:R-:W-:Y:S01]  /*1890*/  CCTL.IVALL ;  /* 0x00000000ff00798f */ /* 0x000fe20002000000 */
[----:B------:R-:W-:Y:S05]  /*18a0*/  BRA `(.L_x_22) ;  /* 0x0000000000047947 */ /* 0x000fea0003800000 */
.L_x_21:
[----:B------:R-:W-:Y:S06]  /*18b0*/  BAR.SYNC.DEFER_BLOCKING 0x0 ;  /* 0x0000000000007b1d */ /* 0x000fec0000010000 */
.L_x_22:
[----:B------:R-:W-:Y:S05]  /*18c0*/  BRA.U UP0, `(.L_x_23) ;  /* 0x0000001900247547 */ /* 0x000fea000b800000 */
[----:B------:R-:W2:Y:S01]  /*18d0*/  LDCU UR6, c[0x0][0x38c] ;  /* 0x00007180ff0677ac */ /* 0x000ea20008000800 */
[----:B------:R-:W-:Y:S01]  /*18e0*/  PLOP3.LUT P1, PT, PT, PT, UP4, 0x80, 0x8 ;  /* 0x000000000008781c */ /* 0x000fe20003f2f048 */
[----:B------:R-:W-:Y:S01]  /*18f0*/  IMAD.MOV.U32 R12, RZ, RZ, 0x1 ;  /* 0x00000001ff0c7424 */ /* 0x000fe200078e00ff */
[----:B------:R-:W-:Y:S02]  /*1900*/  ISETP.NE.AND P2, PT, R0, RZ, P3 ;  /* 0x000000ff0000720c */ /* 0x000fe40001f45270 */
[----:B------:R-:W-:Y:S02]  /*1910*/  CS2R R10, SRZ ;  /* 0x00000000000a7805 */ /* 0x000fe4000001ff00 */
[----:B------:R-:W-:Y:S01]  /*1920*/  PLOP3.LUT P1, PT, P1, PT, PT, 0x8, 0x80 ;  /* 0x000000000080781c */ /* 0x000fe20000f2e170 */
[----:B------:R-:W-:Y:S01]  /*1930*/  IMAD.MOV.U32 R9, RZ, RZ, RZ ;  /* 0x000000ffff097224 */ /* 0x000fe200078e00ff */
[----:B------:R-:W3:Y:S01]  /*1940*/  LDCU UR39, c[0x0][0x370] ;  /* 0x00006e00ff2777ac */ /* 0x000ee20008000800 */
[----:B------:R-:W-:Y:S01]  /*1950*/  IMAD.MOV.U32 R8, RZ, RZ, 0x1 ;  /* 0x00000001ff087424 */ /* 0x000fe200078e00ff */
[----:B------:R-:W4:Y:S01]  /*1960*/  LDCU.64 UR26, c[0x0][0x348] ;  /* 0x00006900ff1a77ac */ /* 0x000f220008000a00 */
[----:B------:R-:W-:Y:S01]  /*1970*/  ULEA.HI UR43, UR24, UR46, URZ, 0x1a ;  /* 0x0000002e182b7291 */ /* 0x000fe2000f8fd0ff */
[----:B------:R-:W1:Y:S01]  /*1980*/  LDCU UR38, c[0x0][0x374] ;  /* 0x00006e80ff2677ac */ /* 0x000e620008000800 */
[----:B--2---:R-:W-:-:S02]  /*1990*/  UIADD3 UR5, UPT, UPT, UR6, 0x3f, URZ ;  /* 0x0000003f06057890 */ /* 0x004fc4000fffe0ff */
[----:B------:R-:W-:Y:S02]  /*19a0*/  UIADD3 UR48, UPT, UPT, UR6, 0x7e, URZ ;  /* 0x0000007e06307890 */ /* 0x000fe4000fffe0ff */
[----:B------:R-:W-:-:S04]  /*19b0*/  USHF.R.S32.HI UR4, URZ, 0x1f, UR5 ;  /* 0x0000001fff047899 */ /* 0x000fc80008011405 */
[----:B------:R-:W-:Y:S02]  /*19c0*/  ULEA.HI UR4, UR4, UR5, URZ, 0x6 ;  /* 0x0000000504047291 */ /* 0x000fe4000f8f30ff */
[----:B------:R-:W-:Y:S02]  /*19d0*/  UIADD3 UR5, UPT, UPT, UR6, -0x1, URZ ;  /* 0xffffffff06057890 */ /* 0x000fe4000fffe0ff */
[----:B------:R-:W-:Y:S02]  /*19e0*/  USHF.R.S32.HI UR41, URZ, 0x6, UR4 ;  /* 0x00000006ff297899 */ /* 0x000fe40008011404 */
[----:B------:R-:W-:Y:S02]  /*19f0*/  UISETP.GE.U32.AND UP1, UPT, UR5, -0x7f, UPT ;  /* 0xffffff810500788c */ /* 0x000fe4000bf26070 */
[----:B------:R-:W-:Y:S01]  /*1a00*/  UISETP.LT.U32.AND UP0, UPT, UR41, 0xd, UPT ;  /* 0x0000000d2900788c */ /* 0x000fe2000bf01070 */
[----:B------:R-:W-:-:S03]  /*1a10*/  UMOV UR5, URZ ;  /* 0x000000ff00057c82 */ /* 0x000fc60008000000 */
[----:B------:R-:W-:Y:S02]  /*1a20*/  USEL UR40, UR41, 0xd, UP0 ;  /* 0x0000000d29287887 */ /* 0x000fe40008000000 */
[----:B------:R-:W-:Y:S02]  /*1a30*/  UISETP.NE.AND UP0, UPT, UR18, URZ, UPT ;  /* 0x000000ff1200728c */ /* 0x000fe4000bf05270 */
[----:B------:R-:W-:Y:S02]  /*1a40*/  UIADD3 UR4, UPT, UPT, UR40, -0x1, URZ ;  /* 0xffffffff28047890 */ /* 0x000fe4000fffe0ff */
[----:B------:R-:W-:Y:S02]  /*1a50*/  @UP1 UIADD3 UR4, UPT, UPT, UR40, URZ, URZ ;  /* 0x000000ff28041290 */ /* 0x000fe4000fffe0ff */
[----:B------:R-:W-:Y:S02]  /*1a60*/  USEL UR25, UR55, 0x2, UP0 ;  /* 0x0000000237197887 */ /* 0x000fe40008000000 */
[----:B------:R-:W-:-:S02]  /*1a70*/  UIADD3 UR44, UPT, UPT, UR41, -UR40, URZ ;  /* 0x80000028292c7290 */ /* 0x000fc4000fffe0ff */
[----:B------:R-:W-:Y:S02]  /*1a80*/  UIADD3 UR28, UPT, UPT, UR4, 0x1, URZ ;  /* 0x00000001041c7890 */ /* 0x000fe4000fffe0ff */
[----:B-1-34-:R-:W-:-:S12]  /*1a90*/  UIADD3 UR42, UPT, UPT, -UR4, URZ, URZ ;  /* 0x000000ff042a7290 */ /* 0x01afd8000fffe1ff */
.L_x_43:
[----:B------:R-:W-:Y:S01]  /*1aa0*/  UISETP.NE.AND UP0, UPT, UR47, URZ, UPT ;  /* 0x000000ff2f00728c */ /* 0x000fe2000bf05270 */
[----:B------:R-:W1:Y:S08]  /*1ab0*/  S2UR UR47, SR_CgaCtaId ;  /* 0x00000000002f79c3 */ /* 0x000e700000008800 */
[----:B------:R-:W-:Y:S05]  /*1ac0*/  BRA.U UP0, `(.L_x_24) ;  /* 0x0000000100347547 */ /* 0x000fea000b800000 */
[----:B------:R-:W2:Y:S01]  /*1ad0*/  S2R R0, SR_CgaCtaId ;  /* 0x0000000000007919 */ /* 0x000ea20000008800 */
[----:B------:R-:W-:-:S04]  /*1ae0*/  MOV R2, 0x400 ;  /* 0x0000040000027802 */ /* 0x000fc80000000f00 */
[----:B--2---:R-:W-:Y:S02]  /*1af0*/  LEA R0, R0, R2, 0x18 ;  /* 0x0000000200007211 */ /* 0x004fe400078ec0ff */
[----:B------:R-:W-:-:S03]  /*1b00*/  SHF.L.U32 R2, R8, 0x1f, RZ ;  /* 0x0000001f08027819 */ /* 0x000fc600000006ff */
[----:B------:R-:W-:-:S04]  /*1b10*/  IMAD R0, R9, 0x8, R0 ;  /* 0x0000000809007824 */ /* 0x000fc800078e0200 */
[----:B------:R-:W2:Y:S02]  /*1b20*/  SYNCS.PHASECHK.TRANS64.TRYWAIT P0, [R0+URZ+0x190], R2 ;  /* 0x00019002000075a7 */ /* 0x000ea400080011ff */
[----:B--2---:R-:W-:Y:S05]  /*1b30*/  @!P0 BRA `(.L_x_25) ;  /* 0x0000007800688947 */ /* 0x004fea0003800000 */
.L_x_159:
[----:B------:R-:W-:Y:S01]  /*1b40*/  VIADD R9, R9, 0x1 ;  /* 0x0000000109097836 */ /* 0x000fe20000000000 */
[----:B------:R2:W-:Y:S04]  /*1b50*/  SYNCS.ARRIVE.TRANS64.A1T0 RZ, [R0+URZ+0x180], RZ ;  /* 0x000180ff00ff79a7 */ /* 0x0005e800081000ff */
[----:B------:R-:W-:-:S04]  /*1b60*/  ISETP.NE.AND P0, PT, R9, 0x2, PT ;  /* 0x000000020900780c */ /* 0x000fc80003f05270 */
[----:B------:R-:W-:Y:S02]  /*1b70*/  SEL R9, R9, RZ, P0 ;  /* 0x000000ff09097207 */ /* 0x000fe40000000000 */
[----:B--2---:R-:W-:-:S04]  /*1b80*/  SEL R0, RZ, 0x1, P0 ;  /* 0x00000001ff007807 */ /* 0x004fc80000000000 */
[----:B------:R-:W-:-:S07]  /*1b90*/  LOP3.LUT R8, R8, R0, RZ, 0x3c, !PT ;  /* 0x0000000008087212 */ /* 0x000fce00078e3cff */
.L_x_24:
[----:B------:R-:W-:Y:S01]  /*1ba0*/  UMOV UR6, 0x400 ;  /* 0x0000040000067882 */ /* 0x000fe20000000000 */
[----:B------:R-:W-:Y:S01]  /*1bb0*/  UISETP.GE.U32.AND UP0, UPT, UR48, 0x7f, UPT ;  /* 0x0000007f3000788c */ /* 0x000fe2000bf06070 */
[----:B------:R-:W-:Y:S01]  /*1bc0*/  SHF.L.U32 R0, R12, 0x1f, RZ ;  /* 0x0000001f0c007819 */ /* 0x000fe200000006ff */
[----:B-1----:R-:W-:Y:S02]  /*1bd0*/  ULEA UR6, UR47, UR6, 0x18 ;  /* 0x000000062f067291 */ /* 0x002fe4000f8ec0ff */
[----:B------:R-:W-:Y:S02]  /*1be0*/  ULEA UR11, UR30, UR43, 0x7 ;  /* 0x0000002b1e0b7291 */ /* 0x000fe4000f8e38ff */
[----:B------:R-:W-:Y:S01]  /*1bf0*/  ULEA UR4, UR5, UR6, 0x3 ;  /* 0x0000000605047291 */ /* 0x000fe2000f8e18ff */
[----:B------:R-:W-:-:S08]  /*1c00*/  UMOV UR7, URZ ;  /* 0x000000ff00077c82 */ /* 0x000fd00008000000 */
[----:B------:R1:W2:Y:S01]  /*1c10*/  SYNCS.PHASECHK.TRANS64.TRYWAIT P0, [UR4+0x68], R0 ;  /* 0x00006800ff0075a7 */ /* 0x0002a20008001104 */
[----:B------:R-:W-:-:S04]  /*1c20*/  ULEA.HI UR4, UR31, UR31, URZ, 0x1 ;  /* 0x0000001f1f047291 */ /* 0x000fc8000f8f08ff */
[----:B------:R-:W-:-:S04]  /*1c30*/  USHF.L.U32 UR4, UR4, 0x6, URZ ;  /* 0x0000000604047899 */ /* 0x000fc800080006ff */
[----:B------:R-:W-:Y:S01]  /*1c40*/  ULOP3.LUT UR35, UR46, 0xffffff80, UR4, 0xf8, !UPT ;  /* 0xffffff802e237892 */ /* 0x000fe2000f8ef804 */
[----:B------:R-:W-:Y:S11]  /*1c50*/  BRA.U !UP0, `(.L_x_26) ;  /* 0x0000000108c87547 */ /* 0x000ff6000b800000 */
[----:B------:R-:W-:Y:S01]  /*1c60*/  UMOV UR13, UR42 ;  /* 0x0000002a000d7c82 */ /* 0x000fe20008000000 */
[----:B------:R-:W-:Y:S01]  /*1c70*/  UMOV UR4, UR5 ;  /* 0x0000000500047c82 */ /* 0x000fe20008000000 */
[----:B------:R-:W-:-:S05]  /*1c80*/  UMOV UR34, URZ ;  /* 0x000000ff00227c82 */ /* 0x000fca0008000000 */
.L_x_32:
[----:B------:R-:W-:Y:S01]  /*1c90*/  ULEA UR33, UR4, UR6, 0x3 ;  /* 0x0000000604217291 */ /* 0x000fe2000f8e18ff */
[----:B------:R-:W-:Y:S01]  /*1ca0*/  @P3 MOV R2, 0x8000 ;  /* 0x0000800000023802 */ /* 0x000fe20000000f00 */
[----:B--234-:R-:W-:Y:S10]  /*1cb0*/  @P0 BRA `(.L_x_27) ;  /* 0x00000000000c0947 */ /* 0x01cff40003800000 */
[----:B------:R-:W-:-:S04]  /*1cc0*/  SHF.L.U32 R3, R12, 0x1f, RZ ;  /* 0x0000001f0c037819 */ /* 0x000fc800000006ff */
[----:B------:R-:W2:Y:S02]  /*1cd0*/  SYNCS.PHASECHK.TRANS64.TRYWAIT P0, [UR33+0x68], R3 ;  /* 0x00006803ff0075a7 */ /* 0x000ea40008001121 */
[----:B--2---:R-:W-:Y:S05]  /*1ce0*/  @!P0 BRA `(.L_x_28) ;  /* 0x0000007800108947 */ /* 0x004fea0003800000 */
.L_x_27:
[----:B------:R2:W-:Y:S01]  /*1cf0*/  @P3 SYNCS.ARRIVE.TRANS64 RZ, [UR33], R2 ;  /* 0x00000002ffff39a7 */ /* 0x0005e20008000021 */
[----:B------:R-:W-:Y:S02]  /*1d00*/  ULOP3.LUT UR5, UR25, 0x2, URZ, 0xfc, !UPT ;  /* 0x0000000219057892 */ /* 0x000fe4000f8efcff */
[----:B------:R-:W-:Y:S02]  /*1d10*/  UIADD3 UR13, UPT, UPT, UR13, 0x1, URZ ;  /* 0x000000010d0d7890 */ /* 0x000fe4000fffe0ff */
[----:B------:R-:W-:Y:S02]  /*1d20*/  UISETP.NE.AND UP0, UPT, UR5, 0x2, UPT ;  /* 0x000000020500788c */ /* 0x000fe4000bf05270 */
[----:B------:R-:W-:-:S07]  /*1d30*/  UISETP.NE.AND UP2, UPT, UR13, 0x1, UPT ;  /* 0x000000010d00788c */ /* 0x000fce000bf45270 */
[----:B------:R-:W-:Y:S05]  /*1d40*/  BRA.U UP0, `(.L_x_29) ;  /* 0x0000000100047547 */ /* 0x000fea000b800000 */
[----:B------:R-:W-:Y:S05]  /*1d50*/  BPT.TRAP 0x1 ;  /* 0x000000040000795c */ /* 0x000fea0000300000 */
.L_x_29:
[----:B------:R-:W-:Y:S04]  /*1d60*/  BSSY.RECONVERGENT B0, `(.L_x_30) ;  /* 0x0000003000007945 */ /* 0x000fe80003800200 */
[----:B------:R-:W-:Y:S05]  /*1d70*/  @!P2 BRA `(.L_x_31) ;  /* 0x000000000004a947 */ /* 0x000fea0003800000 */
[----:B------:R-:W-:Y:S05]  /*1d80*/  BPT.TRAP 0x1 ;  /* 0x000000040000795c */ /* 0x000fea0000300000 */
.L_x_31:
[----:B------:R-:W-:Y:S05]  /*1d90*/  BSYNC.RECONVERGENT B0 ;  /* 0x0000000000007941 */ /* 0x000fea0003800200 */
.L_x_30:
[----:B------:R-:W-:Y:S02]  /*1da0*/  UIADD3 UR5, UPT, UPT, UR4, 0x1, URZ ;  /* 0x0000000104057890 */ /* 0x000fe4000fffe0ff */
[----:B------:R-:W-:Y:S02]  /*1db0*/  ULEA UR32, UR4, UR6, 0xd ;  /* 0x0000000604207291 */ /* 0x000fe4000f8e68ff */
[----:B------:R-:W-:Y:S02]  /*1dc0*/  UISETP.NE.AND UP0, UPT, UR5, 0xd, UPT ;  /* 0x0000000d0500788c */ /* 0x000fe4000bf05270 */
[----:B------:R-:W-:Y:S02]  /*1dd0*/  ULEA UR4, UR4, UR24, 0xc ;  /* 0x0000001804047291 */ /* 0x000fe4000f8e60ff */
[----:B------:R-:W-:Y:S02]  /*1de0*/  USEL UR8, URZ, 0x1, UP0 ;  /* 0x00000001ff087887 */ /* 0x000fe40008000000 */
[----:B------:R-:W-:-:S02]  /*1df0*/  USEL UR5, UR5, URZ, UP0 ;  /* 0x000000ff05057287 */ /* 0x000fc40008000000 */
[----:B------:R-:W-:Y:S02]  /*1e00*/  UIADD3 UR16, UP1, UPT, UR26, 0x80, URZ ;  /* 0x000000801a107890 */ /* 0x000fe4000ff3e0ff */
[----:B------:R-:W-:Y:S01]  /*1e10*/  ULEA UR4, UR4, UR6, 0x1 ;  /* 0x0000000604047291 */ /* 0x000fe2000f8e08ff */
[----:B------:R-:W-:Y:S01]  /*1e20*/  LOP3.LUT R12, R12, UR8, RZ, 0x3c, !PT ;  /* 0x000000080c0c7c12 */ /* 0x000fe2000f8e3cff */
[----:B------:R-:W-:Y:S02]  /*1e30*/  UIADD3 UR14, UP0, UPT, UR26, 0x180, URZ ;  /* 0x000001801a0e7890 */ /* 0x000fe4000ff1e0ff */
[----:B------:R-:W-:Y:S01]  /*1e40*/  ULEA UR7, UR5, UR6, 0x3 ;  /* 0x0000000605077291 */ /* 0x000fe2000f8e18ff */
[----:B-1----:R-:W-:Y:S01]  /*1e50*/  SHF.L.U32 R0, R12, 0x1f, RZ ;  /* 0x0000001f0c007819 */ /* 0x002fe200000006ff */
[----:B------:R-:W-:Y:S02]  /*1e60*/  ULOP3.LUT UR33, UR33, 0xfefffff8, URZ, 0xc0, !UPT ;  /* 0xfefffff821217892 */ /* 0x000fe4000f8ec0ff */
[----:B------:R-:W-:-:S02]  /*1e70*/  UIADD3.X UR17, UPT, UPT, URZ, UR27, URZ, UP1, !UPT ;  /* 0x0000001bff117290 */ /* 0x000fc40008ffe4ff */
[----:B------:R-:W-:Y:S02]  /*1e80*/  UIADD3 UR32, UPT, UPT, UR32, 0x4300, URZ ;  /* 0x0000430020207890 */ /* 0x000fe4000fffe0ff */
[----:B------:R-:W-:Y:S01]  /*1e90*/  UIADD3 UR8, UPT, UPT, UR4, 0x1e300, URZ ;  /* 0x0001e30004087890 */ /* 0x000fe2000fffe0ff */
[----:B------:R3:W4:Y:S01]  /*1ea0*/  SYNCS.PHASECHK.TRANS64.TRYWAIT P0, [UR7+0x68], R0 ;  /* 0x00006800ff0075a7 */ /* 0x0007220008001107 */
[----:B------:R-:W-:Y:S02]  /*1eb0*/  UIADD3.X UR15, UPT, UPT, URZ, UR27, URZ, UP0, !UPT ;  /* 0x0000001bff0f7290 */ /* 0x000fe400087fe4ff */
[----:B------:R-:W-:Y:S01]  /*1ec0*/  UPRMT UR4, URZ, 0x5410, UR21 ;  /* 0x00005410ff047896 */ /* 0x000fe20008000015 */
[----:B------:R-:W-:Y:S01]  /*1ed0*/  UMOV UR18, 0x0 ;  /* 0x0000000000127882 */ /* 0x000fe20000000000 */
[----:B------:R-:W-:Y:S01]  /*1ee0*/  UMOV UR19, 0x10000000 ;  /* 0x1000000000137882 */ /* 0x000fe20000000000 */
[----:B------:R-:W-:Y:S01]  /*1ef0*/  UMOV UR10, UR34 ;  /* 0x00000022000a7c82 */ /* 0x000fe20008000000 */
[----:B------:R-:W-:Y:S01]  /*1f00*/  UMOV UR12, UR36 ;  /* 0x00000024000c7c82 */ /* 0x000fe20008000000 */
[----:B------:R-:W-:Y:S01]  /*1f10*/  UMOV UR9, UR33 ;  /* 0x0000002100097c82 */ /* 0x000fe20008000000 */
[----:B------:R1:W-:Y:S01]  /*1f20*/  UTMALDG.3D.2CTA [UR32], [UR16], desc[UR18] ;  /* 0x00001220100075b4 */ /* 0x0003e20008211000 */
[----:B------:R-:W-:-:S02]  /*1f30*/  UMOV UR7, UR28 ;  /* 0x0000001c00077c82 */ /* 0x000fc40008000000 */
[----:B------:R2:W-:Y:S01]  /*1f40*/  UTMALDG.3D.MULTICAST.2CTA [UR8], [UR14], UR4, desc[UR18] ;  /* 0x000012080e0073b4 */ /* 0x0005e20008211804 */
[----:B-1----:R-:W-:Y:S01]  /*1f50*/  UIADD3 UR34, UPT, UPT, UR34, 0x40, URZ ;  /* 0x0000004022227890 */ /* 0x002fe2000fffe0ff */
[----:B--2---:R-:W-:Y:S01]  /*1f60*/  UMOV UR4, UR5 ;  /* 0x0000000500047c82 */ /* 0x004fe20008000000 */
[----:B------:R-:W-:Y:S10]  /*1f70*/  BRA.U UP2, `(.L_x_32) ;  /* 0xfffffffd02447547 */ /* 0x000ff4000b83ffff */
.L_x_26:
[----:B------:R-:W-:Y:S01]  /*1f80*/  ULEA UR4, UR5, UR6, 0x3 ;  /* 0x0000000605047291 */ /* 0x000fe2000f8e18ff */
[----:B-1-3--:R-:W-:Y:S01]  /*1f90*/  SHF.L.U32 R0, R12, 0x1f, RZ ;  /* 0x0000001f0c007819 */ /* 0x00afe200000006ff */
[----:B------:R-:W-:Y:S01]  /*1fa0*/  @!P1 SYNCS.ARRIVE.TRANS64.A1T0 RZ, [UR6+0x118], RZ ;  /* 0x000118ffffff99a7 */ /* 0x000fe20008100006 */
[----:B------:R-:W-:-:S06]  /*1fb0*/  UISETP.GT.AND UP0, UPT, UR41, UR40, UPT ;  /* 0x000000282900728c */ /* 0x000fcc000bf04270 */
[----:B--2-4-:R1:W2:Y:S03]  /*1fc0*/  SYNCS.PHASECHK.TRANS64.TRYWAIT P0, [UR4+0x68], R0 ;  /* 0x00006800ff0075a7 */ /* 0x0142a60008001104 */
[----:B------:R-:W-:Y:S05]  /*1fd0*/  BRA.U !UP0, `(.L_x_33) ;  /* 0x0000000108c87547 */ /* 0x000fea000b800000 */
[----:B------:R-:W-:Y:S01]  /*1fe0*/  UIADD3 UR13, UPT, UPT, UR44, UR7, URZ ;  /* 0x000000072c0d7290 */ /* 0x000fe2000fffe0ff */
[----:B------:R-:W-:-:S11]  /*1ff0*/  UMOV UR4, UR5 ;  /* 0x0000000500047c82 */ /* 0x000fd60008000000 */
.L_x_39:
[----:B------:R-:W-:Y:S01]  /*2000*/  ULEA UR17, UR4, UR6, 0x3 ;  /* 0x0000000604117291 */ /* 0x000fe2000f8e18ff */
[----:B--2---:R-:W-:Y:S01]  /*2010*/  @P3 MOV R2, 0x8000 ;  /* 0x0000800000023802 */ /* 0x004fe20000000f00 */
[----:B--2-4-:R-:W-:Y:S10]  /*2020*/  @P0 BRA `(.L_x_34) ;  /* 0x00000000000c0947 */ /* 0x014ff40003800000 */
[----:B------:R-:W-:-:S04]  /*2030*/  SHF.L.U32 R3, R12, 0x1f, RZ ;  /* 0x0000001f0c037819 */ /* 0x000fc800000006ff */
[----:B------:R-:W2:Y:S02]  /*2040*/  SYNCS.PHASECHK.TRANS64.TRYWAIT P0, [UR17+0x68], R3 ;  /* 0x00006803ff0075a7 */ /* 0x000ea40008001111 */
[----:B--2---:R-:W-:Y:S05]  /*2050*/  @!P0 BRA `(.L_x_35) ;  /* 0x00000074004c8947 */ /* 0x004fea0003800000 */
.L_x_34:
[----:B------:R2:W-:Y:S01]  /*2060*/  @P3 SYNCS.ARRIVE.TRANS64 RZ, [UR17], R2 ;  /* 0x00000002ffff39a7 */ /* 0x0005e20008000011 */
[----:B------:R-:W-:-:S04]  /*2070*/  ULOP3.LUT UR5, UR25, 0x2, URZ, 0xfc, !UPT ;  /* 0x0000000219057892 */ /* 0x000fc8000f8efcff */
[----:B------:R-:W-:-:S09]  /*2080*/  UISETP.NE.AND UP0, UPT, UR5, 0x2, UPT ;  /* 0x000000020500788c */ /* 0x000fd2000bf05270 */
[----:B------:R-:W-:Y:S05]  /*2090*/  BRA.U UP0, `(.L_x_36) ;  /* 0x0000000100047547 */ /* 0x000fea000b800000 */
[----:B------:R-:W-:Y:S05]  /*20a0*/  BPT.TRAP 0x1 ;  /* 0x000000040000795c */ /* 0x000fea0000300000 */
.L_x_36:
[----:B------:R-:W-:Y:S04]  /*20b0*/  BSSY.RECONVERGENT B0, `(.L_x_37) ;  /* 0x0000003000007945 */ /* 0x000fe80003800200 */
[----:B------:R-:W-:Y:S05]  /*20c0*/  @!P2 BRA `(.L_x_38) ;  /* 0x000000000004a947 */ /* 0x000fea0003800000 */
[----:B------:R-:W-:Y:S05]  /*20d0*/  BPT.TRAP 0x1 ;  /* 0x000000040000795c */ /* 0x000fea0000300000 */
.L_x_38:
[----:B------:R-:W-:Y:S05]  /*20e0*/  BSYNC.RECONVERGENT B0 ;  /* 0x0000000000007941 */ /* 0x000fea0003800200 */
.L_x_37:
        /* <DEDUP_REMOVED lines=9> */
[----:B------:R-:W-:Y:S02]  /*2180*/  USHF.L.U32 UR18, UR7, 0x6, URZ ;  /* 0x0000000607127899 */ /* 0x000fe400080006ff */
[----:B------:R-:W-:Y:S01]  /*2190*/  UIADD3 UR7, UPT, UPT, UR7, 0x1, URZ ;  /* 0x0000000107077890 */ /* 0x000fe2000fffe0ff */
[----:B-1----:R-:W-:Y:S01]  /*21a0*/  SHF.L.U32 R0, R12, 0x1f, RZ ;  /* 0x0000001f0c007819 */ /* 0x002fe200000006ff */
[----:B------:R-:W-:Y:S02]  /*21b0*/  UIADD3 UR22, UP1, UPT, UR26, 0x80, URZ ;  /* 0x000000801a167890 */ /* 0x000fe4000ff3e0ff */
[----:B------:R-:W-:Y:S01]  /*21c0*/  ULEA UR4, UR4, UR6, 0x1 ;  /* 0x0000000604047291 */ /* 0x000fe2000f8e08ff */
[----:B------:R3:W4:Y:S01]  /*21d0*/  SYNCS.PHASECHK.TRANS64.TRYWAIT P0, [UR8+0x68], R0 ;  /* 0x00006800ff0075a7 */ /* 0x0007220008001108 */
[----:B------:R-:W-:-:S02]  /*21e0*/  UIADD3.X UR15, UPT, UPT, URZ, UR27, URZ, UP0, !UPT ;  /* 0x0000001bff0f7290 */ /* 0x000fc400087fe4ff */
[----:B------:R-:W-:Y:S02]  /*21f0*/  UISETP.NE.AND UP0, UPT, UR7, UR13, UPT ;  /* 0x0000000d0700728c */ /* 0x000fe4000bf05270 */
[----:B------:R-:W-:Y:S02]  /*2200*/  ULOP3.LUT UR17, UR17, 0xfefffff8, URZ, 0xc0, !UPT ;  /* 0xfefffff811117892 */ /* 0x000fe4000f8ec0ff */
[----:B------:R-:W-:Y:S02]  /*2210*/  UIADD3 UR16, UPT, UPT, UR16, 0x4300, URZ ;  /* 0x0000430010107890 */ /* 0x000fe4000fffe0ff */
[----:B------:R-:W-:Y:S02]  /*2220*/  UIADD3.X UR23, UPT, UPT, URZ, UR27, URZ, UP1, !UPT ;  /* 0x0000001bff177290 */ /* 0x000fe40008ffe4ff */
[----:B------:R-:W-:Y:S02]  /*2230*/  UIADD3 UR8, UPT, UPT, UR4, 0x1e300, URZ ;  /* 0x0001e30004087890 */ /* 0x000fe4000fffe0ff */
[----:B------:R-:W-:Y:S01]  /*2240*/  UPRMT UR4, URZ, 0x5410, UR21 ;  /* 0x00005410ff047896 */ /* 0x000fe20008000015 */
[----:B------:R-:W-:Y:S01]  /*2250*/  UMOV UR30, 0x0 ;  /* 0x00000000001e7882 */ /* 0x000fe20000000000 */
[----:B------:R-:W-:Y:S01]  /*2260*/  UMOV UR31, 0x10000000 ;  /* 0x10000000001f7882 */ /* 0x000fe20000000000 */
[----:B------:R-:W-:Y:S01]  /*2270*/  UMOV UR19, UR35 ;  /* 0x0000002300137c82 */ /* 0x000fe20008000000 */
[----:B------:R-:W-:Y:S01]  /*2280*/  UMOV UR20, UR36 ;  /* 0x0000002400147c82 */ /* 0x000fe20008000000 */
[----:B------:R-:W-:Y:S01]  /*2290*/  UMOV UR12, UR36 ;  /* 0x00000024000c7c82 */ /* 0x000fe20008000000 */
[----:B------:R-:W-:Y:S01]  /*22a0*/  UMOV UR9, UR17 ;  /* 0x0000001100097c82 */ /* 0x000fe20008000000 */
[----:B------:R-:W-:Y:S01]  /*22b0*/  UMOV UR10, UR18 ;  /* 0x00000012000a7c82 */ /* 0x000fe20008000000 */
[----:B------:R-:W-:Y:S01]  /*22c0*/  UTMALDG.3D.2CTA [UR16], [UR22], desc[UR30] ;  /* 0x00001e10160075b4 */ /* 0x000fe20008211000 */
[----:B------:R1:W-:Y:S02]  /*22d0*/  UTMALDG.3D.MULTICAST.2CTA [UR8], [UR14], UR4, desc[UR30] ;  /* 0x00001e080e0073b4 */ /* 0x0003e40008211804 */
[----:B-1----:R-:W-:Y:S01]  /*22e0*/  UMOV UR4, UR5 ;  /* 0x0000000500047c82 */ /* 0x002fe20008000000 */
[----:B---3--:R-:W-:Y:S05]  /*22f0*/  BRA.U UP0, `(.L_x_39) ;  /* 0xfffffffd00407547 */ /* 0x008fea000b83ffff */
.L_x_33:
[C---:B------:R-:W-:Y:S01]  /*2300*/  LEA R3, R11.reuse, UR6, 0x3 ;  /* 0x000000060b037c11 */ /* 0x040fe2000f8e18ff */
[----:B------:R-:W-:Y:S01]  /*2310*/  NOP ;  /* 0x0000000000007918 */ /* 0x000fe20000000000 */
[----:B-1----:R-:W-:Y:S02]  /*2320*/  SHF.L.U32 R0, R10, 0x1f, RZ ;  /* 0x0000001f0a007819 */ /* 0x002fe400000006ff */
[----:B------:R-:W-:Y:S02]  /*2330*/  LEA R4, R11, UR6, 0x4 ;  /* 0x000000060b047c11 */ /* 0x000fe4000f8e20ff */
[----:B--2-4-:R-:W1:Y:S02]  /*2340*/  SYNCS.PHASECHK.TRANS64.TRYWAIT P0, [R3+URZ+0x120], R0 ;  /* 0x00012000030075a7 */ /* 0x014e6400080011ff */
[----:B-1----:R-:W-:Y:S05]  /*2350*/  @!P0 BRA `(.L_x_40) ;  /* 0x0000007000a48947 */ /* 0x002fea0003800000 */
.L_x_162:
[----:B------:R-:W2:Y:S01]  /*2360*/  LDS.128 R4, [R4+0x1b0] ;  /* 0x0001b00004047984 */ /* 0x000ea20000000c00 */
[----:B------:R-:W-:Y:S01]  /*2370*/  UISETP.GE.AND UP0, UPT, UR45, 0x1, UPT ;  /* 0x000000012d00788c */ /* 0x000fe2000bf06270 */
[----:B------:R-:W-:Y:S01]  /*2380*/  @!PT LDS RZ, [RZ] ;  /* 0x00000000fffff984 */ /* 0x000fe20000000800 */
[----:B------:R-:W-:Y:S01]  /*2390*/  @!PT LDS RZ, [RZ] ;  /* 0x00000000fffff984 */ /* 0x000fe20000000800 */
[----:B------:R-:W-:Y:S01]  /*23a0*/  @!PT LDS RZ, [RZ] ;  /* 0x00000000fffff984 */ /* 0x000fe20000000800 */
[----:B------:R-:W-:Y:S01]  /*23b0*/  @!PT LDS RZ, [RZ] ;  /* 0x00000000fffff984 */ /* 0x000fe20000000800 */
[----:B------:R3:W-:Y:S06]  /*23c0*/  MEMBAR.ALL.CTA ;  /* 0x0000000000007992 */ /* 0x0007ec0000008000 */
[----:B---3--:R-:W3:Y:S01]  /*23d0*/  FENCE.VIEW.ASYNC.S ;  /* 0x00000000000073c6 */ /* 0x008ee20000000000 */
[----:B--2---:R-:W-:-:S13]  /*23e0*/  LOP3.LUT P0, RZ, R6, 0x1, RZ, 0xc0, !PT ;  /* 0x0000000106ff7812 */ /* 0x004fda000780c0ff */
[----:B---3--:R-:W-:Y:S01]  /*23f0*/  VOTEU.ANY UP1, P0 ;  /* 0x0000000000ff7886 */ /* 0x008fe20000020100 */
[----:B------:R-:W-:-:S13]  /*2400*/  PLOP3.LUT P0, PT, PT, PT, UP1, 0x80, 0x8 ;  /* 0x000000000008781c */ /* 0x000fda0003f0f018 */
[----:B-1----:R-:W-:Y:S02]  /*2410*/  @P0 LOP3.LUT R0, R5, 0xffff, RZ, 0xc0, !PT ;  /* 0x0000ffff05000812 */ /* 0x002fe400078ec0ff */
[----:B------:R-:W-:Y:S02]  /*2420*/  @P0 MOV R2, R4 ;  /* 0x0000000400020202 */ /* 0x000fe40000000f00 */
[----:B------:R-:W-:Y:S01]  /*2430*/  @P0 R2UR UR7, R0 ;  /* 0x00000000000702ca */ /* 0x000fe200000e0000 */
[----:B------:R-:W-:Y:S01]  /*2440*/  VIADD R0, R3, 0x130 ;  /* 0x0000013003007836 */ /* 0x000fe20000000000 */
[----:B------:R-:W-:Y:S02]  /*2450*/  @P0 SHF.R.U32.HI R4, RZ, 0x10, R5 ;  /* 0x00000010ff040819 */ /* 0x000fe40000011605 */
[----:B------:R-:W-:Y:S02]  /*2460*/  @P0 R2UR UR8, R2 ;  /* 0x00000000020802ca */ /* 0x000fe400000e0000 */
[----:B------:R-:W-:-:S02]  /*2470*/  PRMT R0, RZ, 0x654, R0 ;  /* 0x00000654ff007816 */ /* 0x000fc40000000000 */
[----:B------:R-:W-:Y:S02]  /*2480*/  @P0 R2UR UR4, R4 ;  /* 0x00000000040402ca */ /* 0x000fe400000e0000 */
[----:B------:R1:W-:Y:S03]  /*2490*/  SYNCS.ARRIVE.TRANS64.RED.A1T0 RZ, [R0+URZ], RZ ;  /* 0x000000ff00ff79a7 */ /* 0x0003e600081004ff */
[----:B------:R-:W-:-:S04]  /*24a0*/  @UP1 UMOV UR29, UR7 ;  /* 0x00000007001d1c82 */ /* 0x000fc80008000000 */
[----:B------:R-:W-:-:S04]  /*24b0*/  @UP1 UMOV UR37, UR8 ;  /* 0x0000000800251c82 */ /* 0x000fc80008000000 */
[----:B------:R-:W-:Y:S01]  /*24c0*/  @UP1 UMOV UR36, UR4 ;  /* 0x0000000400241c82 */ /* 0x000fe20008000000 */
[----:B------:R-:W-:Y:S05]  /*24d0*/  BRA.U !UP0, `(.L_x_41) ;  /* 0x0000000108d47547 */ /* 0x000fea000b800000 */
[----:B------:R-:W2:Y:S01]  /*24e0*/  LDCU.128 UR12, c[0x0][0xb10] ;  /* 0x00016200ff0c77ac */ /* 0x000ea20008000c00 */
[----:B------:R-:W3:Y:S01]  /*24f0*/  LDCU UR30, c[0x0][0xb20] ;  /* 0x00016400ff1e77ac */ /* 0x000ee20008000800 */
[----:B------:R-:W4:Y:S01]  /*2500*/  LDCU UR20, c[0x0][0xb0c] ;  /* 0x00016180ff1477ac */ /* 0x000f220008000800 */
[----:B------:R-:W1:Y:S01]  /*2510*/  LDCU.64 UR10, c[0x0][0xb28] ;  /* 0x00016500ff0a77ac */ /* 0x000e620008000a00 */
[----:B------:R-:W-:Y:S02]  /*2520*/  UISETP.NE.AND UP3, UPT, UR45, 0x1, UPT ;  /* 0x000000012d00788c */ /* 0x000fe4000bf65270 */
[----:B--2---:R-:W-:Y:S02]  /*2530*/  UIMAD.WIDE.U32 UR16, UR38, UR15, URZ ;  /* 0x0000000f261072a5 */ /* 0x004fe4000f8e00ff */
[----:B------:R-:W-:Y:S02]  /*2540*/  UIMAD.WIDE.U32 UR8, UR39, UR12, URZ ;  /* 0x0000000c270872a5 */ /* 0x000fe4000f8e00ff */
[----:B------:R-:W-:-:S02]  /*2550*/  UISETP.NE.AND UP0, UPT, UR14, 0x1, UPT ;  /* 0x000000010e00788c */ /* 0x000fc4000bf05270 */
[----:B------:R-:W-:Y:S01]  /*2560*/  UIMAD.WIDE.U32 UR22, UR29, UR15, URZ ;  /* 0x0000000f1d1672a5 */ /* 0x000fe2000f8e00ff */
[----:B------:R-:W-:Y:S02]  /*2570*/  UMOV UR16, UR17 ;  /* 0x0000001100107c82 */ /* 0x000fe40008000000 */
[----:B------:R-:W-:Y:S01]  /*2580*/  UMOV UR8, UR9 ;  /* 0x0000000900087c82 */ /* 0x000fe20008000000 */
[----:B---3--:R-:W-:Y:S02]  /*2590*/  USHF.R.U32.HI UR16, URZ, UR30, UR16 ;  /* 0x0000001eff107299 */ /* 0x008fe40008011610 */
[----:B----4-:R-:W-:Y:S02]  /*25a0*/  UISETP.NE.AND UP2, UPT, UR20, 0x1, UPT ;  /* 0x000000011400788c */ /* 0x010fe4000bf45270 */
[----:B------:R-:W-:Y:S02]  /*25b0*/  USHF.R.U32.HI UR8, URZ, UR13, UR8 ;  /* 0x0000000dff087299 */ /* 0x000fe40008011608 */
[----:B------:R-:W-:-:S02]  /*25c0*/  USEL UR7, UR38, UR16, !UP0 ;  /* 0x0000001026077287 */ /* 0x000fc4000c000000 */
[----:B------:R-:W-:Y:S02]  /*25d0*/  USEL UR8, UR39, UR8, !UP2 ;  /* 0x0000000827087287 */ /* 0x000fe4000d000000 */
[----:B-1----:R-:W-:Y:S01]  /*25e0*/  UIMAD.WIDE.U32 UR16, UR7, UR10, URZ ;  /* 0x0000000a071072a5 */ /* 0x002fe2000f8e00ff */
[----:B------:R-:W-:Y:S01]  /*25f0*/  UMOV UR4, UR23 ;  /* 0x0000001700047c82 */ /* 0x000fe20008000000 */
[----:B------:R-:W-:Y:S02]  /*2600*/  UIMAD.WIDE.U32 UR18, UR37, UR12, URZ ;  /* 0x0000000c251272a5 */ /* 0x000fe4000f8e00ff */
[----:B------:R-:W-:-:S03]  /*2610*/  UIMAD.WIDE.U32 UR22, UR8, UR10, URZ ;  /* 0x0000000a081672a5 */ /* 0x000fc6000f8e00ff */
[----:B------:R-:W-:Y:S01]  /*2620*/  UMOV UR16, UR17 ;  /* 0x0000001100107c82 */ /* 0x000fe20008000000 */
[----:B------:R-:W-:Y:S02]  /*2630*/  USHF.R.U32.HI UR4, URZ, UR30, UR4 ;  /* 0x0000001eff047299 */ /* 0x000fe40008011604 */
[----:B------:R-:W-:Y:S01]  /*2640*/  @UP3 USHF.R.U32.HI UR7, URZ, UR11, UR16 ;  /* 0x0000000bff073299 */ /* 0x000fe20008011610 */
[----:B------:R-:W-:Y:S01]  /*2650*/  UMOV UR18, UR19 ;  /* 0x0000001300127c82 */ /* 0x000fe20008000000 */
[----:B------:R-:W-:Y:S01]  /*2660*/  UMOV UR22, UR23 ;  /* 0x0000001700167c82 */ /* 0x000fe20008000000 */
[----:B------:R-:W-:Y:S02]  /*2670*/  USHF.R.U32.HI UR13, URZ, UR13, UR18 ;  /* 0x0000000dff0d7299 */ /* 0x000fe40008011612 */
[----:B------:R-:W-:Y:S02]  /*2680*/  USEL UR4, UR29, UR4, !UP0 ;  /* 0x000000041d047287 */ /* 0x000fe4000c000000 */
[----:B------:R-:W-:-:S02]  /*2690*/  @UP3 USHF.R.U32.HI UR8, URZ, UR11, UR22 ;  /* 0x0000000bff083299 */ /* 0x000fc40008011616 */
[----:B------:R-:W-:Y:S02]  /*26a0*/  UIMAD UR9, UR45, UR7, URZ ;  /* 0x000000072d0972a4 */ /* 0x000fe4000f8e02ff */
[----:B------:R-:W-:Y:S02]  /*26b0*/  USEL UR7, UR37, UR13, !UP2 ;  /* 0x0000000d25077287 */ /* 0x000fe4000d000000 */
[----:B------:R-:W-:Y:S02]  /*26c0*/  UIMAD UR12, UR45, UR8, URZ ;  /* 0x000000082d0c72a4 */ /* 0x000fe4000f8e02ff */
[----:B------:R-:W-:Y:S02]  /*26d0*/  UISETP.GE.AND UP0, UPT, UR4, UR9, UPT ;  /* 0x000000090400728c */ /* 0x000fe4000bf06270 */
[----:B------:R-:W-:Y:S02]  /*26e0*/  UIMAD.WIDE.U32 UR16, UR4, UR10, URZ ;  /* 0x0000000a041072a5 */ /* 0x000fe4000f8e00ff */
[----:B------:R-:W-:-:S02]  /*26f0*/  UISETP.GE.OR UP0, UPT, UR7, UR12, UP0 ;  /* 0x0000000c0700728c */ /* 0x000fc40008706670 */
        /* <DEDUP_REMOVED lines=19> */
.L_x_41:
[----:B------:R-:W2:Y:S02]  /*2830*/  LDCU UR4, c[0x0][0xb30] ;  /* 0x00016600ff0477ac */ /* 0x000ea40008000800 */
[----:B--2---:R-:W-:-:S09]  /*2840*/  UISETP.NE.AND UP0, UPT, UR4, 0x1, UPT ;  /* 0x000000010400788c */ /* 0x004fd2000bf05270 */
[----:B------:R-:W-:Y:S05]  /*2850*/  BRA.U UP0, `(.L_x_42) ;  /* 0x0000000100447547 */ /* 0x000fea000b800000 */
[----:B------:R-:W2:Y:S01]  /*2860*/  LDCU.128 UR12, c[0x0][0xb10] ;  /* 0x00016200ff0c77ac */ /* 0x000ea20008000c00 */
[----:B------:R-:W3:Y:S01]  /*2870*/  LDCU UR16, c[0x0][0xb0c] ;  /* 0x00016180ff1077ac */ /* 0x000ee20008000800 */
[----:B------:R-:W4:Y:S01]  /*2880*/  LDCU UR17, c[0x0][0xb20] ;  /* 0x00016400ff1177ac */ /* 0x000f220008000800 */
[----:B--2---:R-:W-:Y:S02]  /*2890*/  UIMAD.WIDE.U32 UR10, UR37, UR12, URZ ;  /* 0x0000000c250a72a5 */ /* 0x004fe4000f8e00ff */
[----:B------:R-:W-:Y:S02]  /*28a0*/  UIMAD.WIDE.U32 UR8, UR29, UR15, URZ ;  /* 0x0000000f1d0872a5 */ /* 0x000fe4000f8e00ff */
[----:B---3--:R-:W-:Y:S02]  /*28b0*/  UISETP.NE.AND UP2, UPT, UR16, 0x1, UPT ;  /* 0x000000011000788c */ /* 0x008fe4000bf45270 */
[----:B------:R-:W-:Y:S01]  /*28c0*/  UISETP.NE.AND UP0, UPT, UR14, 0x1, UPT ;  /* 0x000000010e00788c */ /* 0x000fe2000bf05270 */
[----:B------:R-:W-:-:S02]  /*28d0*/  UMOV UR7, UR11 ;  /* 0x0000000b00077c82 */ /* 0x000fc40008000000 */
[----:B------:R-:W-:Y:S01]  /*28e0*/  UMOV UR4, UR9 ;  /* 0x0000000900047c82 */ /* 0x000fe20008000000 */
[----:B------:R-:W-:Y:S02]  /*28f0*/  USHF.R.U32.HI UR7, URZ, UR13, UR7 ;  /* 0x0000000dff077299 */ /* 0x000fe40008011607 */
[----:B----4-:R-:W-:Y:S02]  /*2900*/  USHF.R.U32.HI UR4, URZ, UR17, UR4 ;  /* 0x00000011ff047299 */ /* 0x010fe40008011604 */
[----:B------:R-:W-:Y:S02]  /*2910*/  USEL UR7, UR37, UR7, !UP2 ;  /* 0x0000000725077287 */ /* 0x000fe4000d000000 */
[----:B------:R-:W-:-:S04]  /*2920*/  USEL UR4, UR29, UR4, !UP0 ;  /* 0x000000041d047287 */ /* 0x000fc8000c000000 */
[----:B------:R-:W-:Y:S02]  /*2930*/  UIADD3 UR8, UPT, UPT, UR7, -UR4, URZ ;  /* 0x8000000407087290 */ /* 0x000fe4000fffe0ff */
[----:B------:R-:W-:Y:S02]  /*2940*/  UIADD3 UR4, UPT, UPT, -UR7, UR4, URZ ;  /* 0x0000000407047290 */ /* 0x000fe4000fffe1ff */
[----:B------:R-:W-:Y:S02]  /*2950*/  UIMAD UR29, UR8, UR14, UR29 ;  /* 0x0000000e081d72a4 */ /* 0x000fe4000f8e021d */
[----:B------:R-:W-:-:S12]  /*2960*/  UIMAD UR37, UR4, UR16, UR37 ;  /* 0x00000010042572a4 */ /* 0x000fd8000f8e0225 */
.L_x_42:
[----:B------:R-:W-:Y:S01]  /*2970*/  VIADD R11, R11, 0x1 ;  /* 0x000000010b0b7836 */ /* 0x000fe20000000000 */
[----:B------:R-:W-:Y:S01]  /*2980*/  R2UR UR4, R50 ;  /* 0x00000000320472ca */ /* 0x000fe200000e0000 */
[----:B------:R-:W-:Y:S01]  /*2990*/  UIADD3 UR31, UPT, UPT, UR37, UR63, URZ ;  /* 0x0000003f251f7290 */ /* 0x000fe2000fffe0ff */
[----:B------:R-:W-:Y:S02]  /*29a0*/  PLOP3.LUT P1, PT, PT, PT, PT, 0x80, 0x8 ;  /* 0x000000000008781c */ /* 0x000fe40003f2f070 */
[----:B------:R-:W-:-:S04]  /*29b0*/  ISETP.NE.AND P0, PT, R11, 0x2, PT ;  /* 0x000000020b00780c */ /* 0x000fc80003f05270 */
[----:B-1----:R-:W-:Y:S02]  /*29c0*/  SEL R0, RZ, 0x1, P0 ;  /* 0x00000001ff007807 */ /* 0x002fe40000000000 */
[----:B------:R-:W-:Y:S02]  /*29d0*/  SEL R11, R11, RZ, P0 ;  /* 0x000000ff0b0b7207 */ /* 0x000fe40000000000 */
[----:B------:R-:W-:Y:S01]  /*29e0*/  LOP3.LUT R10, R10, R0, RZ, 0x3c, !PT ;  /* 0x000000000a0a7212 */ /* 0x000fe200078e3cff */
[----:B------:R-:W-:Y:S01]  /*29f0*/  UIADD3 UR30, UPT, UPT, UR29, UR4, URZ ;  /* 0x000000041d1e7290 */ /* 0x000fe2000fffe0ff */
[----:B------:R-:W-:Y:S11]  /*2a00*/  BRA.U UP1, `(.L_x_43) ;  /* 0xfffffff101247547 */ /* 0x000ff6000b83ffff */
[----:B------:R-:W-:Y:S01]  /*2a10*/  UIADD3 UR7, UPT, UPT, UR6, 0x68, URZ ;  /* 0x0000006806077890 */ /* 0x000fe2000fffe0ff */
[----:B------:R-:W-:-:S03]  /*2a20*/  SHF.L.U32 R2, R12, 0x1f, RZ ;  /* 0x0000001f0c027819 */ /* 0x000fc600000006ff */
[----:B------:R-:W-:-:S09]  /*2a30*/  ULEA UR4, UR5, UR7, 0x3 ;  /* 0x0000000705047291 */ /* 0x000fd2000f8e18ff */
[----:B------:R-:W1:Y:S02]  /*2a40*/  SYNCS.PHASECHK.TRANS64.TRYWAIT P0, [UR4], R2 ;  /* 0x00000002ff0075a7 */ /* 0x000e640008001104 */
[----:B-1----:R-:W-:Y:S05]  /*2a50*/  @!P0 BRA `(.L_x_44) ;  /* 0x0000006800f88947 */ /* 0x002fea0003800000 */
.L_x_164:
[----:B------:R-:W-:-:S04]  /*2a60*/  UIADD3 UR4, UPT, UPT, UR5, 0x1, URZ ;  /* 0x0000000105047890 */ /* 0x000fc8000fffe0ff */
[----:B------:R-:W-:-:S04]  /*2a70*/  UISETP.NE.AND UP0, UPT, UR4, 0xd, UPT ;  /* 0x0000000d0400788c */ /* 0x000fc8000bf05270 */
[----:B------:R-:W-:Y:S02]  /*2a80*/  USEL UR6, URZ, 0x1, UP0 ;  /* 0x00000001ff067887 */ /* 0x000fe40008000000 */
[----:B------:R-:W-:-:S04]  /*2a90*/  USEL UR4, UR4, URZ, UP0 ;  /* 0x000000ff04047287 */ /* 0x000fc80008000000 */
[----:B------:R-:W-:Y:S01]  /*2aa0*/  ULEA UR5, UR4, UR7, 0x3 ;  /* 0x0000000704057291 */ /* 0x000fe2000f8e18ff */
[----:B-1----:R-:W-:-:S04]  /*2ab0*/  LOP3.LUT R2, R12, UR6, RZ, 0x3c, !PT ;  /* 0x000000060c027c12 */ /* 0x002fc8000f8e3cff */
[----:B------:R-:W-:-:S04]  /*2ac0*/  SHF.L.U32 R3, R2, 0x1f, RZ ;  /* 0x0000001f02037819 */ /* 0x000fc800000006ff */
[----:B------:R-:W1:Y:S02]  /*2ad0*/  SYNCS.PHASECHK.TRANS64.TRYWAIT P0, [UR5], R3 ;  /* 0x00000003ff0075a7 */ /* 0x000e640008001105 */
[----:B-1----:R-:W-:Y:S05]  /*2ae0*/  @!P0 BRA `(.L_x_45) ;  /* 0x0000006800ec8947 */ /* 0x002fea0003800000 */
.L_x_166:
[----:B------:R-:W-:-:S04]  /*2af0*/  UIADD3 UR4, UPT, UPT, UR4, 0x1, URZ ;  /* 0x0000000104047890 */ /* 0x000fc8000fffe0ff */
[----:B------:R-:W-:-:S04]  /*2b00*/  UISETP.NE.AND UP0, UPT, UR4, 0xd, UPT ;  /* 0x0000000d0400788c */ /* 0x000fc8000bf05270 */
[----:B------:R-:W-:Y:S02]  /*2b10*/  USEL UR6, URZ, 0x1, UP0 ;  /* 0x00000001ff067887 */ /* 0x000fe40008000000 */
[----:B------:R-:W-:-:S04]  /*2b20*/  USEL UR4, UR4, URZ, UP0 ;  /* 0x000000ff04047287 */ /* 0x000fc80008000000 */
[----:B------:R-:W-:Y:S01]  /*2b30*/  ULEA UR5, UR4, UR7, 0x3 ;  /* 0x0000000704057291 */ /* 0x000fe2000f8e18ff */
[----:B------:R-:W-:-:S04]  /*2b40*/  LOP3.LUT R2, R2, UR6, RZ, 0x3c, !PT ;  /* 0x0000000602027c12 */ /* 0x000fc8000f8e3cff */
[----:B-1----:R-:W-:-:S04]  /*2b50*/  SHF.L.U32 R3, R2, 0x1f, RZ ;  /* 0x0000001f02037819 */ /* 0x002fc800000006ff */
[----:B------:R-:W1:Y:S02]  /*2b60*/  SYNCS.PHASECHK.TRANS64.TRYWAIT P0, [UR5], R3 ;  /* 0x00000003ff0075a7 */ /* 0x000e640008001105 */
[----:B-1----:R-:W-:Y:S05]  /*2b70*/  @!P0 BRA `(.L_x_46) ;  /* 0x0000006800e08947 */ /* 0x002fea0003800000 */
.L_x_168:
        /* <DEDUP_REMOVED lines=9> */
.L_x_170:
        /* <DEDUP_REMOVED lines=9> */
.L_x_172:
        /* <DEDUP_REMOVED lines=9> */
.L_x_174:
        /* <DEDUP_REMOVED lines=9> */
.L_x_176:
        /* <DEDUP_REMOVED lines=9> */
.L_x_178:
        /* <DEDUP_REMOVED lines=9> */
.L_x_180:
        /* <DEDUP_REMOVED lines=9> */
.L_x_182:
        /* <DEDUP_REMOVED lines=9> */
.L_x_184:
        /* <DEDUP_REMOVED lines=9> */
.L_x_186:
[----:B------:R-:W-:-:S04]  /*3090*/  UIADD3 UR4, UPT, UPT, UR4, 0x1, URZ ;  /* 0x0000000104047890 */ /* 0x000fc8000fffe0ff */
[----:B------:R-:W-:-:S04]  /*30a0*/  UISETP.NE.AND UP0, UPT, UR4, 0xd, UPT ;  /* 0x0000000d0400788c */ /* 0x000fc8000bf05270 */
[----:B------:R-:W-:Y:S02]  /*30b0*/  USEL UR5, URZ, 0x1, UP0 ;  /* 0x00000001ff057887 */ /* 0x000fe40008000000 */
[----:B------:R-:W-:-:S04]  /*30c0*/  USEL UR4, UR4, URZ, UP0 ;  /* 0x000000ff04047287 */ /* 0x000fc80008000000 */
[----:B------:R-:W-:Y:S01]  /*30d0*/  ULEA UR4, UR4, UR7, 0x3 ;  /* 0x0000000704047291 */ /* 0x000fe2000f8e18ff */
[----:B------:R-:W-:-:S04]  /*30e0*/  LOP3.LUT R2, R2, UR5, RZ, 0x3c, !PT ;  /* 0x0000000502027c12 */ /* 0x000fc8000f8e3cff */
[----:B------:R-:W-:Y:S01]  /*30f0*/  SHF.L.U32 R2, R2, 0x1f, RZ ;  /* 0x0000001f02027819 */ /* 0x000fe200000006ff */
[----:B-1----:R-:W-:-:S07]  /*3100*/  IMAD.U32 R0, RZ, RZ, UR4 ;  /* 0x00000004ff007e24 */ /* 0x002fce000f8e00ff */
.L_x_56:
[----:B-1----:R1:W2:Y:S02]  /*3110*/  SYNCS.PHASECHK.TRANS64.TRYWAIT P0, [R0+URZ], R2 ;  /* 0x00000002000075a7 */ /* 0x0022a400080011ff */
[----:B--2---:R-:W-:Y:S05]  /*3120*/  @!P0 NANOSLEEP.SYNCS 0x989680 ;  /* 0x009896800000895d */ /* 0x004fea0003900000 */
[----:B------:R-:W2:Y:S02]  /*3130*/  @!P0 SYNCS.PHASECHK.TRANS64 P0, [R0+URZ], R2 ;  /* 0x00000002000085a7 */ /* 0x000ea400080010ff */
[----:B--2---:R-:W-:Y:S05]  /*3140*/  @P0 EXIT ;  /* 0x000000000000094d */ /* 0x004fea0003800000 */
[----:B------:R-:W-:Y:S05]  /*3150*/  BRA `(.L_x_56) ;  /* 0xfffffffc00ec7947 */ /* 0x000fea000383ffff */
.L_x_23:
[----:B------:R-:W-:-:S04]  /*3160*/  UISETP.NE.AND UP0, UPT, UR47, URZ, UPT ;  /* 0x000000ff2f00728c */ /* 0x000fc8000bf05270 */
[----:B------:R-:W-:-:S09]  /*3170*/  UISETP.NE.OR UP0, UPT, UR18, 0x1, UP0 ;  /* 0x000000011200788c */ /* 0x000fd20008705670 */
[----:B------:R-:W-:Y:S05]  /*3180*/  BRA.U UP0, `(.L_x_57) ;  /* 0x0000000500487547 */ /* 0x000fea000b800000 */
[----:B------:R-:W-:Y:S01]  /*3190*/  ISETP.GE.U32.AND P2, PT, R0, 0x4, PT ;  /* 0x000000040000780c */ /* 0x000fe20003f46070 */
[----:B------:R-:W-:Y:S01]  /*31a0*/  IMAD.MOV.U32 R12, RZ, RZ, 0x1 ;  /* 0x00000001ff0c7424 */ /* 0x000fe200078e00ff */
[----:B------:R-:W-:Y:S02]  /*31b0*/  CS2R R10, SRZ ;  /* 0x00000000000a7805 */ /* 0x000fe4000001ff00 */
[----:B------:R-:W-:Y:S01]  /*31c0*/  CS2R R8, SRZ ;  /* 0x0000000000087805 */ /* 0x000fe2000001ff00 */
[----:B------:R-:W-:Y:S01]  /*31d0*/  UMOV UR6, 0x400 ;  /* 0x0000040000067882 */ /* 0x000fe20000000000 */
[----:B------:R-:W-:Y:S01]  /*31e0*/  UMOV UR5, URZ ;  /* 0x000000ff00057c82 */ /* 0x000fe20008000000 */
[----:B------:R-:W-:-:S12]  /*31f0*/  ULEA UR6, UR47, UR6, 0x18 ;  /* 0x000000062f067291 */ /* 0x000fd8000f8ec0ff */
.L_x_61:
[----:B------:R-:W-:Y:S02]  /*3200*/  LEA R2, R8, UR6, 0x3 ;  /* 0x0000000608027c11 */ /* 0x000fe4000f8e18ff */
[----:B------:R-:W-:-:S03]  /*3210*/  SHF.L.U32 R4, R9, 0x1f, RZ ;  /* 0x0000001f09047819 */ /* 0x000fc600000006ff */
[----:B------:R-:W-:Y:S01]  /*3220*/  VIADD R5, R2, 0x190 ;  /* 0x0000019002057836 */ /* 0x000fe20000000000 */
[----:B------:R-:W2:Y:S02]  /*3230*/  SYNCS.PHASECHK.TRANS64.TRYWAIT P0, [R2+URZ+0x180], R4 ;  /* 0x00018004020075a7 */ /* 0x000ea400080011ff */
[----:B--2---:R-:W-:Y:S05]  /*3240*/  @!P0 BRA `(.L_x_58) ;  /* 0x00000068001c8947 */ /* 0x004fea0003800000 */
.L_x_187:
[----:B------:R-:W-:Y:S01]  /*3250*/  ULEA UR4, UR5, UR6, 0x3 ;  /* 0x0000000605047291 */ /* 0x000fe2000f8e18ff */
[----:B--2---:R-:W-:Y:S01]  /*3260*/  PRMT R2, RZ, 0x654, R5 ;  /* 0x00000654ff027816 */ /* 0x004fe20000000005 */
[----:B------:R-:W-:Y:S01]  /*3270*/  @!P2 IMAD.MOV.U32 R4, RZ, RZ, 0x10 ;  /* 0x00000010ff04a424 */ /* 0x000fe200078e00ff */
[----:B------:R-:W-:Y:S01]  /*3280*/  SHF.L.U32 R5, R12, 0x1f, RZ ;  /* 0x0000001f0c057819 */ /* 0x000fe200000006ff */
[----:B------:R-:W-:Y:S01]  /*3290*/  UIADD3 UR7, UPT, UPT, UR4, 0x120, URZ ;  /* 0x0000012004077890 */ /* 0x000fe2000fffe0ff */
[----:B------:R2:W-:Y:S05]  /*32a0*/  SYNCS.ARRIVE.TRANS64.RED.A1T0 RZ, [R2+URZ], RZ ;  /* 0x000000ff02ff79a7 */ /* 0x0005ea00081004ff */
[----:B------:R-:W-:Y:S01]  /*32b0*/  IMAD.U32 R6, RZ, RZ, UR7 ;  /* 0x00000007ff067e24 */ /* 0x000fe2000f8e00ff */
[----:B------:R-:W3:Y:S04]  /*32c0*/  SYNCS.PHASECHK.TRANS64.TRYWAIT P0, [UR4+0x130], R5 ;  /* 0x00013005ff0075a7 */ /* 0x000ee80008001104 */
[----:B------:R-:W-:Y:S01]  /*32d0*/  PRMT R6, R0, 0x654, R6 ;  /* 0x0000065400067816 */ /* 0x000fe20000000006 */
[----:B--23--:R-:W-:Y:S06]  /*32e0*/  @!P0 BRA `(.L_x_59) ;  /* 0x0000006800088947 */ /* 0x00cfec0003800000 */
.L_x_189:
[----:B------:R-:W-:Y:S01]  /*32f0*/  ULEA UR8, UR5, UR6, 0x4 ;  /* 0x0000000605087291 */ /* 0x000fe2000f8e20ff */
[----:B------:R-:W-:Y:S01]  /*3300*/  SEL R3, R6, R3, !P2 ;  /* 0x0000000306037207 */ /* 0x000fe20005000000 */
[----:B------:R-:W-:Y:S01]  /*3310*/  UIADD3 UR9, UPT, UPT, UR4, 0x120, URZ ;  /* 0x0000012004097890 */ /* 0x000fe2000fffe0ff */
[----:B--2---:R-:W-:Y:S01]  /*3320*/  LEA R2, R11, UR6, 0x3 ;  /* 0x000000060b027c11 */ /* 0x004fe2000f8e18ff */
[----:B------:R-:W-:Y:S01]  /*3330*/  UIADD3 UR8, UPT, UPT, UR8, 0x1b0, URZ ;  /* 0x000001b008087890 */ /* 0x000fe2000fffe0ff */
[----:B------:R2:W-:Y:S01]  /*3340*/  @!P2 SYNCS.ARRIVE.TRANS64.RED RZ, [R3+URZ], R4 ;  /* 0x0000000403ffa9a7 */ /* 0x0005e200080004ff */
[----:B------:R-:W-:Y:S01]  /*3350*/  UIADD3 UR4, UPT, UPT, UR5, 0x1, URZ ;  /* 0x0000000105047890 */ /* 0x000fe2000fffe0ff */
[----:B------:R-:W-:-:S03]  /*3360*/  VIADD R8, R8, 0x1 ;  /* 0x0000000108087836 */ /* 0x000fc60000000000 */
[----:B------:R-:W-:Y:S02]  /*3370*/  UISETP.NE.AND UP0, UPT, UR4, 0x2, UPT ;  /* 0x000000020400788c */ /* 0x000fe4000bf05270 */
[----:B------:R-:W-:Y:S01]  /*3380*/  ISETP.NE.AND P0, PT, R8, 0x2, PT ;  /* 0x000000020800780c */ /* 0x000fe20003f05270 */
[----:B------:R-:W-:Y:S06]  /*3390*/  UGETNEXTWORKID.BROADCAST [UR8], [UR9] ;  /* 0x00000000080073ca */ /* 0x000fec0008000100 */
[----:B------:R-:W-:Y:S02]  /*33a0*/  USEL UR7, URZ, 0x1, UP0 ;  /* 0x00000001ff077887 */ /* 0x000fe40008000000 */
[----:B------:R-:W-:-:S04]  /*33b0*/  USEL UR5, UR4, URZ, UP0 ;  /* 0x000000ff04057287 */ /* 0x000fc80008000000 */
[----:B------:R-:W-:Y:S02]  /*33c0*/  LOP3.LUT R12, R12, UR7, RZ, 0x3c, !PT ;  /* 0x000000070c0c7c12 */ /* 0x000fe4000f8e3cff */
[----:B--2---:R-:W-:-:S04]  /*33d0*/  SHF.L.U32 R4, R10, 0x1f, RZ ;  /* 0x0000001f0a047819 */ /* 0x004fc800000006ff */
[----:B------:R-:W2:Y:S02]  /*33e0*/  SYNCS.PHASECHK.TRANS64.TRYWAIT P1, [R2+URZ+0x120], R4 ;  /* 0x00012004020075a7 */ /* 0x000ea400080211ff */
[----:B--2---:R-:W-:Y:S05]  /*33f0*/  @!P1 BRA `(.L_x_60) ;  /* 0x0000006400dc9947 */ /* 0x004fea0003800000 */
.L_x_190:
[C---:B--2---:R-:W-:Y:S01]  /*3400*/  LEA R4, R11.reuse, UR6, 0x4 ;  /* 0x000000060b047c11 */ /* 0x044fe2000f8e20ff */
[----:B------:R-:W-:Y:S01]  /*3410*/  VIADD R2, R2, 0x130 ;  /* 0x0000013002027836 */ /* 0x000fe20000000000 */
[----:B------:R-:W-:Y:S01]  /*3420*/  SEL R8, R8, RZ, P0 ;  /* 0x000000ff08087207 */ /* 0x000fe20000000000 */
[----:B------:R-:W-:-:S03]  /*3430*/  VIADD R11, R11, 0x1 ;  /* 0x000000010b0b7836 */ /* 0x000fc60000000000 */
[----:B------:R-:W2:Y:S01]  /*3440*/  LDS.128 R4, [R4+0x1b0] ;  /* 0x0001b00004047984 */ /* 0x000ea20000000c00 */
[----:B------:R-:W-:Y:S02]  /*3450*/  PRMT R2, RZ, 0x654, R2 ;  /* 0x00000654ff027816 */ /* 0x000fe40000000002 */
[C---:B------:R-:W-:Y:S01]  /*3460*/  ISETP.NE.AND P1, PT, R11.reuse, 0x2, PT ;  /* 0x000000020b00780c */ /* 0x040fe20003f25270 */
[----:B------:R-:W-:Y:S01]  /*3470*/  @!PT LDS RZ, [RZ] ;  /* 0x00000000fffff984 */ /* 0x000fe20000000800 */
[----:B------:R-:W-:Y:S01]  /*3480*/  @!PT LDS RZ, [RZ] ;  /* 0x00000000fffff984 */ /* 0x000fe20000000800 */
[----:B------:R-:W-:Y:S01]  /*3490*/  @!PT LDS RZ, [RZ] ;  /* 0x00000000fffff984 */ /* 0x000fe20000000800 */
[----:B------:R-:W-:Y:S01]  /*34a0*/  @!PT LDS RZ, [RZ] ;  /* 0x00000000fffff984 */ /* 0x000fe20000000800 */
[----:B------:R3:W-:Y:S06]  /*34b0*/  MEMBAR.ALL.CTA ;  /* 0x0000000000007992 */ /* 0x0007ec0000008000 */
[----:B---3--:R-:W3:Y:S01]  /*34c0*/  FENCE.VIEW.ASYNC.S ;  /* 0x00000000000073c6 */ /* 0x008ee20000000000 */
[----:B------:R-:W-:Y:S01]  /*34d0*/  SEL R11, R11, RZ, P1 ;  /* 0x000000ff0b0b7207 */ /* 0x000fe20000800000 */
[----:B---3--:R3:W-:Y:S01]  /*34e0*/  SYNCS.ARRIVE.TRANS64.RED.A1T0 RZ, [R2+URZ], RZ ;  /* 0x000000ff02ff79a7 */ /* 0x0087e200081004ff */
[----:B--2---:R-:W-:-:S02]  /*34f0*/  LOP3.LUT P3, RZ, R6, 0x1, RZ, 0xc0, !PT ;  /* 0x0000000106ff7812 */ /* 0x004fc4000786c0ff */
[----:B------:R-:W-:-:S04]  /*3500*/  SEL R4, RZ, 0x1, P1 ;  /* 0x00000001ff047807 */ /* 0x000fc80000800000 */
[----:B------:R-:W-:Y:S02]  /*3510*/  LOP3.LUT R10, R10, R4, RZ, 0x3c, !PT ;  /* 0x000000040a0a7212 */ /* 0x000fe400078e3cff */
[----:B---3--:R-:W-:-:S04]  /*3520*/  SEL R2, RZ, 0x1, P0 ;  /* 0x00000001ff027807 */ /* 0x008fc80000000000 */
[----:B------:R-:W-:Y:S01]  /*3530*/  LOP3.LUT R9, R9, R2, RZ, 0x3c, !PT ;  /* 0x0000000209097212 */ /* 0x000fe200078e3cff */
[----:B------:R-:W-:Y:S06]  /*3540*/  @P3 BRA `(.L_x_61) ;  /* 0xfffffffc002c3947 */ /* 0x000fec000383ffff */
[----:B------:R-:W-:Y:S01]  /*3550*/  ULEA UR4, UR5, UR6, 0x3 ;  /* 0x0000000605047291 */ /* 0x000fe2000f8e18ff */
[----:B------:R-:W-:-:S08]  /*3560*/  SHF.L.U32 R2, R12, 0x1f, RZ ;  /* 0x0000001f0c027819 */ /* 0x000fd000000006ff */
[----:B------:R-:W2:Y:S02]  /*3570*/  SYNCS.PHASECHK.TRANS64 P0, [UR4+0x130], R2 ;  /* 0x00013002ff0075a7 */ /* 0x000ea40008001004 */
[----:B--2---:R-:W-:Y:S05]  /*3580*/  @P0 BRA `(.L_x_62) ;  /* 0x0000000000080947 */ /* 0x004fea0003800000 */
[----:B------:R-:W2:Y:S02]  /*3590*/  SYNCS.PHASECHK.TRANS64.TRYWAIT P0, [UR4+0x130], R2 ;  /* 0x00013002ff0075a7 */ /* 0x000ea40008001104 */
[----:B--2---:R-:W-:Y:S05]  /*35a0*/  @!P0 BRA `(.L_x_63) ;  /* 0x0000006400848947 */ /* 0x004fea0003800000 */
.L_x_62:
[----:B------:R-:W-:-:S04]  /*35b0*/  UIADD3 UR7, UPT, UPT, UR5, 0x1, URZ ;  /* 0x0000000105077890 */ /* 0x000fc8000fffe0ff */
[----:B------:R-:W-:-:S04]  /*35c0*/  UISETP.NE.AND UP0, UPT, UR7, 0x2, UPT ;  /* 0x000000020700788c */ /* 0x000fc8000bf05270 */
[----:B------:R-:W-:Y:S02]  /*35d0*/  USEL UR8, URZ, 0x1, UP0 ;  /* 0x00000001ff087887 */ /* 0x000fe40008000000 */
[----:B------:R-:W-:-:S04]  /*35e0*/  USEL UR7, UR7, URZ, UP0 ;  /* 0x000000ff07077287 */ /* 0x000fc80008000000 */
[----:B------:R-:W-:Y:S01]  /*35f0*/  ULEA UR7, UR7, UR6, 0x3 ;  /* 0x0000000607077291 */ /* 0x000fe2000f8e18ff */
[----:B--2---:R-:W-:-:S04]  /*3600*/  LOP3.LUT R2, R12, UR8, RZ, 0x3c, !PT ;  /* 0x000000080c027c12 */ /* 0x004fc8000f8e3cff */
[----:B------:R-:W-:-:S04]  /*3610*/  SHF.L.U32 R0, R2, 0x1f, RZ ;  /* 0x0000001f02007819 */ /* 0x000fc800000006ff */
[----:B------:R-:W2:Y:S02]  /*3620*/  SYNCS.PHASECHK.TRANS64 P0, [UR7+0x130], R0 ;  /* 0x00013000ff0075a7 */ /* 0x000ea40008001007 */
[----:B-12---:R-:W-:Y:S05]  /*3630*/  @P0 EXIT ;  /* 0x000000000000094d */ /* 0x006fea0003800000 */
[----:B------:R-:W-:Y:S02]  /*3640*/  SHF.L.U32 R2, R2, 0x1f, RZ ;  /* 0x0000001f02027819 */ /* 0x000fe400000006ff */
[----:B------:R-:W-:-:S07]  /*3650*/  MOV R0, UR7 ;  /* 0x0000000700007c02 */ /* 0x000fce0008000f00 */
.L_x_64:
[----:B-1----:R1:W2:Y:S02]  /*3660*/  SYNCS.PHASECHK.TRANS64.TRYWAIT P0, [R0+URZ+0x130], R2 ;  /* 0x00013002000075a7 */ /* 0x0022a400080011ff */
[----:B--2---:R-:W-:Y:S05]  /*3670*/  @!P0 NANOSLEEP.SYNCS 0x989680 ;  /* 0x009896800000895d */ /* 0x004fea0003900000 */
[----:B------:R-:W2:Y:S02]  /*3680*/  @!P0 SYNCS.PHASECHK.TRANS64 P0, [R0+URZ+0x130], R2 ;  /* 0x00013002000085a7 */ /* 0x000ea400080010ff */
[----:B--2---:R-:W-:Y:S05]  /*3690*/  @P0 EXIT ;  /* 0x000000000000094d */ /* 0x004fea0003800000 */
[----:B------:R-:W-:Y:S05]  /*36a0*/  BRA `(.L_x_64) ;  /* 0xfffffffc00ec7947 */ /* 0x000fea000383ffff */
.L_x_57:
[----:B------:R-:W-:Y:S05]  /*36b0*/  BRA.U UP5, `(.L_x_65) ;  /* 0x0000001105d87547 */ /* 0x000fea000b800000 */
[----:B------:R-:W-:Y:S01]  /*36c0*/  UMOV UR4, 0x40 ;  /* 0x0000004000047882 */ /* 0x000fe20000000000 */
[----:B------:R-:W-:Y:S01]  /*36d0*/  NOP ;  /* 0x0000000000007918 */ /* 0x000fe20000000000 */
[----:B------:R-:W-:Y:S01]  /*36e0*/  ULEA UR5, UR47, UR4, 0x18 ;  /* 0x000000042f057291 */ /* 0x000fe2000f8ec0ff */
[----:B------:R-:W-:Y:S02]  /*36f0*/  UMOV UR6, 0x400 ;  /* 0x0000040000067882 */ /* 0x000fe40000000000 */
[----:B------:R-:W-:-:S06]  /*3700*/  ULEA UR6, UR47, UR6, 0x18 ;  /* 0x000000062f067291 */ /* 0x000fcc000f8ec0ff */
[----:B------:R-:W2:Y:S02]  /*3710*/  LDS.U8 R0, [UR5+0x1c] ;  /* 0x00001c05ff007984 */ /* 0x000ea40008000000 */
[----:B--2---:R-:W-:-:S13]  /*3720*/  ISETP.NE.AND P0, PT, R0, RZ, PT ;  /* 0x000000ff0000720c */ /* 0x004fda0003f05270 */
[----:B------:R-:W-:Y:S05]  /*3730*/  @P0 BRA `(.L_x_66) ;  /* 0x0000000400080947 */ /* 0x000fea0003800000 */
[----:B------:R-:W-:Y:S02]  /*3740*/  UISETP.NE.U32.AND UP1, UPT, UR48, 0x1, UPT ;  /* 0x000000013000788c */ /* 0x000fe4000bf25070 */
[----:B------:R-:W-:-:S07]  /*3750*/  UIADD3 UR7, UPT, UPT, UR5, 0x8, URZ ;  /* 0x0000000805077890 */ /* 0x000fce000fffe0ff */
[----:B------:R-:W-:Y:S05]  /*3760*/  BRA.U !UP1, `(.L_x_67) ;  /* 0x00000001099c7547 */ /* 0x000fea000b800000 */
[----:B------:R-:W-:Y:S01]  /*3770*/  ELECT P0, URZ, PT ;  /* 0x0000000000ff782f */ /* 0x000fe20003800000 */
[----:B------:R-:W-:-:S12]  /*3780*/  BSSY B0, `(.L_x_67) ;  /* 0x0000025000007945 */ /* 0x000fd80003800000 */
[----:B------:R-:W-:Y:S05]  /*3790*/  @!P0 BRA `(.L_x_68) ;  /* 0x00000000008c8947 */ /* 0x000fea0003800000 */
[----:B------:R-:W-:-:S05]  /*37a0*/  UMOV UR4, 0x10 ;  /* 0x0000001000047882 */ /* 0x000fca0000000000 */
[----:B------:R-:W-:Y:S04]  /*37b0*/  DEPBAR.LE SB2, 0x36 ;  /* 0x0000ad800000791a */ /* 0x000fe80000000000 */
[----:B------:R-:W2:Y:S02]  /*37c0*/  UTCATOMSWS.2CTA.FIND_AND_SET.ALIGN UP0, UR4, UR4 ;  /* 0x00000004000475e3 */ /* 0x000ea40008200800 */
[----:B--2---:R-:W-:Y:S01]  /*37d0*/  MOV R10, UR4 ;  /* 0x00000004000a7c02 */ /* 0x004fe20008000f00 */
[----:B------:R-:W-:Y:S06]  /*37e0*/  BRA.U UP0, `(.L_x_69) ;  /* 0x0000000100187547 */ /* 0x000fec000b800000 */
.L_x_70:
[----:B------:R-:W-:Y:S05]  /*37f0*/  NANOSLEEP 0x64 ;  /* 0x000000640000795d */ /* 0x000fea0003800000 */
[----:B------:R-:W-:-:S05]  /*3800*/  UMOV UR4, 0x10 ;  /* 0x0000001000047882 */ /* 0x000fca0000000000 */
[----:B------:R-:W-:Y:S04]  /*3810*/  DEPBAR.LE SB2, 0x36 ;  /* 0x0000ad800000791a */ /* 0x000fe80000000000 */
[----:B------:R-:W2:Y:S02]  /*3820*/  UTCATOMSWS.2CTA.FIND_AND_SET.ALIGN UP0, UR4, UR4 ;  /* 0x00000004000475e3 */ /* 0x000ea40008200800 */
[----:B--2---:R-:W-:Y:S01]  /*3830*/  MOV R10, UR4 ;  /* 0x00000004000a7c02 */ /* 0x004fe20008000f00 */
[----:B------:R-:W-:Y:S05]  /*3840*/  BRA.U !UP0, `(.L_x_70) ;  /* 0xfffffffd08e87547 */ /* 0x000fea000b83ffff */
.L_x_69:
[----:B------:R-:W2:Y:S01]  /*3850*/  LDS R6, [UR5+0x10] ;  /* 0x00001005ff067984 */ /* 0x000ea20008000800 */
[----:B------:R-:W-:Y:S01]  /*3860*/  IMAD.U32 R0, RZ, RZ, UR6 ;  /* 0x00000006ff007e24 */ /* 0x000fe2000f8e00ff */
[----:B------:R-:W-:-:S03]  /*3870*/  MOV R4, UR49 ;  /* 0x0000003100047c02 */ /* 0x000fc60008000f00 */
[----:B------:R-:W-:Y:S01]  /*3880*/  VIADD R0, R0, 0x1d0 ;  /* 0x000001d000007836 */ /* 0x000fe20000000000 */
[----:B--2---:R-:W-:-:S04]  /*3890*/  SHF.L.U32 R6, R6, 0x1f, RZ ;  /* 0x0000001f06067819 */ /* 0x004fc800000006ff */
[----:B------:R-:W2:Y:S02]  /*38a0*/  SYNCS.PHASECHK.TRANS64.TRYWAIT P0, [UR5+0x8], R6 ;  /* 0x00000806ff0075a7 */ /* 0x000ea40008001105 */
[----:B--2---:R-:W-:Y:S05]  /*38b0*/  @P0 BRA `(.L_x_71) ;  /* 0x0000000000080947 */ /* 0x004fea0003800000 */
[----:B------:R-:W2:Y:S02]  /*38c0*/  SYNCS.PHASECHK.TRANS64.TRYWAIT P0, [UR5+0x8], R6 ;  /* 0x00000806ff0075a7 */ /* 0x000ea40008001105 */
[----:B--2---:R-:W-:Y:S05]  /*38d0*/  @!P0 BRA `(.L_x_72) ;  /* 0x0000006000d08947 */ /* 0x004fea0003800000 */
.L_x_71:
[----:B------:R-:W-:Y:S01]  /*38e0*/  PRMT R4, R4, 0x654, R0 ;  /* 0x0000065404047816 */ /* 0x000fe20000000000 */
[----:B------:R-:W-:Y:S01]  /*38f0*/  HFMA2 R0, -RZ, RZ, 0, 5.9604644775390625e-08 ;  /* 0x00000001ff007431 */ /* 0x000fe200000001ff */
[----:B------:R-:W-:Y:S01]  /*3900*/  UPRMT UR4, UR49, 0x654, UR7 ;  /* 0x0000065431047896 */ /* 0x000fe20008000007 */
[----:B------:R-:W-:Y:S02]  /*3910*/  IMAD.MOV.U32 R8, RZ, RZ, 0xffff ;  /* 0x0000ffffff087424 */ /* 0x000fe400078e00ff */
[----:B--2---:R-:W-:Y:S02]  /*3920*/  IMAD.MOV.U32 R6, RZ, RZ, 0x4 ;  /* 0x00000004ff067424 */ /* 0x004fe400078e00ff */
[----:B------:R-:W-:Y:S01]  /*3930*/  IMAD.SHL.U32 R9, R10, 0x20, RZ ;  /* 0x000000200a097824 */ /* 0x000fe200078e00ff */
[----:B------:R-:W-:Y:S02]  /*3940*/  MOV R5, UR4 ;  /* 0x0000000400057c02 */ /* 0x000fe40008000f00 */
[-C--:B------:R-:W-:Y:S01]  /*3950*/  SHF.L.U32 R8, R8, R10.reuse, RZ ;  /* 0x0000000a08087219 */ /* 0x080fe200000006ff */
[----:B------:R2:W-:Y:S01]  /*3960*/  SYNCS.ARRIVE.TRANS64.RED RZ, [UR4], R6 ;  /* 0x00000006ffff79a7 */ /* 0x0005e20008000404 */
[----:B------:R-:W-:Y:S01]  /*3970*/  SHF.L.U32 R7, R0, R10, RZ ;  /* 0x0000000a00077219 */ /* 0x000fe200000006ff */
[----:B------:R2:W-:Y:S04]  /*3980*/  STS [UR6+0x1d0], R9 ;  /* 0x0001d009ff007988 */ /* 0x0005e80008000806 */
[----:B------:R2:W-:Y:S04]  /*3990*/  STAS [R4.64], R10 ;  /* 0x0000000a04007dbd */ /* 0x0005e8000c0008ff */
[----:B------:R2:W-:Y:S04]  /*39a0*/  ATOMS.OR RZ, [UR5+0x14], R8 ;  /* 0x00001408ffff798c */ /* 0x0005e8000b000005 */
[----:B------:R2:W-:Y:S04]  /*39b0*/  ATOMS.OR RZ, [UR5+0x18], R7 ;  /* 0x00001807ffff798c */ /* 0x0005e8000b000005 */
[----:B------:R2:W-:Y:S02]  /*39c0*/  ATOMS.XOR RZ, [UR5+0x10], R0 ;  /* 0x00001000ffff798c */ /* 0x0005e4000b800005 */
.L_x_68:
[----:B-1----:R-:W-:Y:S05]  /*39d0*/  BSYNC B0 ;  /* 0x0000000000007941 */ /* 0x002fea0003800000 */
.L_x_67:
[----:B------:R-:W-:Y:S05]  /*39e0*/  BRA.U UP1, `(.L_x_73) ;  /* 0x00000001016c7547 */ /* 0x000fea000b800000 */
[----:B------:R-:W-:-:S03]  /*39f0*/  UMOV UR4, 0xffffffff ;  /* 0xffffffff00047882 */ /* 0x000fc60000000000 */
[----:B------:R-:W-:Y:S05]  /*3a00*/  BRA.DIV UR4, `(.L_x_74) ;  /* 0x00000062049c7947 */ /* 0x000fea000b800000 */
[----:B------:R-:W-:-:S13]  /*3a10*/  ELECT P6, URZ, PT ;  /* 0x0000000000ff782f */ /* 0x000fda00038c0000 */
.L_x_194:
[----:B------:R-:W-:Y:S05]  /*3a20*/  @!P6 BRA `(.L_x_73) ;  /* 0x00000000005ce947 */ /* 0x000fea0003800000 */
[----:B--2---:R-:W2:Y:S02]  /*3a30*/  LDS R4, [UR5+0x10] ;  /* 0x00001005ff047984 */ /* 0x004ea40008000800 */
[----:B--2---:R-:W-:-:S04]  /*3a40*/  SHF.L.U32 R4, R4, 0x1f, RZ ;  /* 0x0000001f04047819 */ /* 0x004fc800000006ff */
[----:B------:R-:W2:Y:S02]  /*3a50*/  SYNCS.PHASECHK.TRANS64.TRYWAIT P0, [UR5+0x8], R4 ;  /* 0x00000804ff0075a7 */ /* 0x000ea40008001105 */
[----:B--2---:R-:W-:Y:S05]  /*3a60*/  @P0 BRA `(.L_x_75) ;  /* 0x0000000000080947 */ /* 0x004fea0003800000 */
[----:B------:R-:W2:Y:S02]  /*3a70*/  SYNCS.PHASECHK.TRANS64.TRYWAIT P0, [UR5+0x8], R4 ;  /* 0x00000804ff0075a7 */ /* 0x000ea40008001105 */
[----:B--2---:R-:W-:Y:S05]  /*3a80*/  @!P0 BRA `(.L_x_76) ;  /* 0x00000060009c8947 */ /* 0x004fea0003800000 */
.L_x_75:
[----:B------:R-:W3:Y:S01]  /*3a90*/  LDS R6, [UR6+0x1d0] ;  /* 0x0001d006ff067984 */ /* 0x000ee20008000800 */
[----:B--2---:R-:W-:Y:S02]  /*3aa0*/  HFMA2 R0, -RZ, RZ, 0, 5.9604644775390625e-08 ;  /* 0x00000001ff007431 */ /* 0x004fe400000001ff */
[----:B------:R-:W-:Y:S01]  /*3ab0*/  IMAD.MOV.U32 R4, RZ, RZ, 0xffff ;  /* 0x0000ffffff047424 */ /* 0x000fe200078e00ff */
[----:B------:R-:W-:Y:S01]  /*3ac0*/  UPRMT UR4, UR49, 0x654, UR7 ;  /* 0x0000065431047896 */ /* 0x000fe20008000007 */
[----:B---3--:R-:W-:-:S03]  /*3ad0*/  IMAD.SHL.U32 R5, R6, 0x20, RZ ;  /* 0x0000002006057824 */ /* 0x008fc600078e00ff */
[-C--:B------:R-:W-:Y:S02]  /*3ae0*/  SHF.L.U32 R4, R4, R6.reuse, RZ ;  /* 0x0000000604047219 */ /* 0x080fe400000006ff */
[----:B------:R-:W-:Y:S01]  /*3af0*/  SHF.L.U32 R6, R0, R6, RZ ;  /* 0x0000000600067219 */ /* 0x000fe200000006ff */
[----:B------:R3:W-:Y:S04]  /*3b00*/  STS [UR6+0x1d0], R5 ;  /* 0x0001d005ff007988 */ /* 0x0007e80008000806 */
[----:B------:R3:W-:Y:S04]  /*3b10*/  ATOMS.OR RZ, [UR5+0x14], R4 ;  /* 0x00001404ffff798c */ /* 0x0007e8000b000005 */
[----:B------:R3:W-:Y:S01]  /*3b20*/  ATOMS.OR RZ, [UR5+0x18], R6 ;  /* 0x00001806ffff798c */ /* 0x0007e2000b000005 */
[----:B------:R-:W-:Y:S03]  /*3b30*/  SYNCS.ARRIVE.TRANS64.RED.A1T0 RZ, [UR4], RZ ;  /* 0x000000ffffff79a7 */ /* 0x000fe60008100404 */
[----:B------:R3:W-:Y:S01]  /*3b40*/  ATOMS.XOR RZ, [UR5+0x10], R0 ;  /* 0x00001000ffff798c */ /* 0x0007e2000b800005 */
[----:B------:R-:W-:Y:S05]  /*3b50*/  BRA `(.L_x_73) ;  /* 0x0000000000107947 */ /* 0x000fea0003800000 */
.L_x_66:
[----:B------:R-:W-:Y:S02]  /*3b60*/  MOV R0, 0xffffffff ;  /* 0xffffffff00007802 */ /* 0x000fe40000000f00 */
[----:B------:R-:W-:-:S03]  /*3b70*/  MOV R4, 0x3ba0 ;  /* 0x00003ba000047802 */ /* 0x000fc60000000f00 */
[----:B------:R2:W-:Y:S04]  /*3b80*/  STS [UR6+0x1d0], R0 ;  /* 0x0001d000ff007988 */ /* 0x0005e80008000806 */
[----:B-12--5:R-:W-:Y:S05]  /*3b90*/  CALL.REL.NOINC `($__internal_1_$__cuda_sm10x_tcgen05_guardrail_trap_phase_invalid_during_alloc) ;  /* 0x0000006800707944 */ /* 0x026fea0003c00000 */
.L_x_73:
[----:B------:R-:W-:Y:S05]  /*3ba0*/  WARPSYNC.ALL ;  /* 0x0000000000007948 */ /* 0x000fea0003800000 */
[----:B------:R-:W4:Y:S01]  /*3bb0*/  S2UR UR4, SR_CgaCtaId ;  /* 0x00000000000479c3 */ /* 0x000f220000008800 */
[----:B------:R-:W-:Y:S01]  /*3bc0*/  UMOV UR26, 0x400 ;  /* 0x00000400001a7882 */ /* 0x000fe20000000000 */
[----:B------:R-:W-:-:S06]  /*3bd0*/  NOP ;  /* 0x0000000000007918 */ /* 0x000fcc0000000000 */
[----:B------:R-:W-:Y:S06]  /*3be0*/  BAR.ARV 0x6, 0xa0 ;  /* 0x0182800000007b1d */ /* 0x000fec0000002000 */
[----:B------:R-:W1:Y:S01]  /*3bf0*/  LDCU UR6, c[0x0][0x38c] ;  /* 0x00007180ff0677ac */ /* 0x000e620008000800 */
[----:B------:R-:W-:Y:S01]  /*3c00*/  LOP3.LUT R3, R3, 0xffff, RZ, 0xc0, !PT ;  /* 0x0000ffff03037812 */ /* 0x000fe200078ec0ff */
[----:B--2---:R-:W-:Y:S01]  /*3c10*/  IMAD.MOV.U32 R9, RZ, RZ, 0x1 ;  /* 0x00000001ff097424 */ /* 0x004fe200078e00ff */
[----:B------:R-:W-:Y:S01]  /*3c20*/  LOP3.LUT R2, R2, 0xffff, RZ, 0xc0, !PT ;  /* 0x0000ffff02027812 */ /* 0x000fe200078ec0ff */
[----:B------:R-:W-:Y:S01]  /*3c30*/  IMAD.MOV.U32 R8, RZ, RZ, RZ ;  /* 0x000000ffff087224 */ /* 0x000fe200078e00ff */
[----:B------:R-:W-:Y:S01]  /*3c40*/  R2UR UR28, R3 ;  /* 0x00000000031c72ca */ /* 0x000fe200000e0000 */
[----:B------:R-:W-:Y:S01]  /*3c50*/  UMOV UR32, URZ ;  /* 0x000000ff00207c82 */ /* 0x000fe20008000000 */
[----:B------:R-:W-:-:S02]  /*3c60*/  R2UR UR42, R2 ;  /* 0x00000000022a72ca */ /* 0x000fc400000e0000 */
[----:B------:R-:W-:Y:S01]  /*3c70*/  CS2R R2, SRZ ;  /* 0x0000000000027805 */ /* 0x000fe2000001ff00 */
[----:B------:R-:W-:Y:S01]  /*3c80*/  UMOV UR23, URZ ;  /* 0x000000ff00177c82 */ /* 0x000fe20008000000 */
[----:B----4-:R-:W-:Y:S01]  /*3c90*/  ULEA UR26, UR4, UR26, 0x18 ;  /* 0x0000001a041a7291 */ /* 0x010fe2000f8ec0ff */
[----:B------:R-:W-:Y:S01]  /*3ca0*/  UMOV UR22, URZ ;  /* 0x000000ff00167c82 */ /* 0x000fe20008000000 */
[----:B------:R-:W-:Y:S02]  /*3cb0*/  UISETP.NE.AND UP3, UPT, UR48, URZ, UPT ;  /* 0x000000ff3000728c */ /* 0x000fe4000bf65270 */
[----:B------:R-:W-:Y:S02]  /*3cc0*/  UIADD3 UR5, UPT, UPT, UR26, 0x4300, URZ ;  /* 0x000043001a057890 */ /* 0x000fe4000fffe0ff */
[----:B------:R-:W-:-:S03]  /*3cd0*/  UIADD3 UR4, UPT, UPT, UR26, 0x1e300, URZ ;  /* 0x0001e3001a047890 */ /* 0x000fc6000fffe0ff */
[----:B---3--:R-:W2:Y:S01]  /*3ce0*/  LDS R0, [UR26+0x1d0] ;  /* 0x0001d01aff007984 */ /* 0x008ea20008000800 */
[----:B-1----:R-:W-:Y:S02]  /*3cf0*/  UIADD3 UR6, UPT, UPT, UR6, 0x3f, URZ ;  /* 0x0000003f06067890 */ /* 0x002fe4000fffe0ff */
[----:B------:R-:W-:Y:S02]  /*3d00*/  USHF.R.U32.HI UR5, URZ, 0x4, UR5 ;  /* 0x00000004ff057899 */ /* 0x000fe40008011605 */
[----:B------:R-:W-:Y:S02]  /*3d10*/  USHF.R.S32.HI UR33, URZ, 0x1f, UR6 ;  /* 0x0000001fff217899 */ /* 0x000fe40008011406 */
[----:B------:R-:W-:Y:S02]  /*3d20*/  USHF.R.U32.HI UR4, URZ, 0x4, UR4 ;  /* 0x00000004ff047899 */ /* 0x000fe40008011604 */
[----:B------:R-:W-:Y:S02]  /*3d30*/  ULEA.HI UR33, UR33, UR6, URZ, 0x6 ;  /* 0x0000000621217291 */ /* 0x000fe4000f8f30ff */
[----:B------:R-:W-:-:S02]  /*3d40*/  ULOP3.LUT UR5, UR5, 0x3fff, URZ, 0xc0, !UPT ;  /* 0x00003fff05057892 */ /* 0x000fc4000f8ec0ff */
[----:B------:R-:W-:Y:S02]  /*3d50*/  USHF.R.S32.HI UR33, URZ, 0x6, UR33 ;  /* 0x00000006ff217899 */ /* 0x000fe40008011421 */
[----:B------:R-:W-:Y:S02]  /*3d60*/  ULOP3.LUT UR30, UR4, 0x3fff, URZ, 0xc0, !UPT ;  /* 0x00003fff041e7892 */ /* 0x000fe4000f8ec0ff */
[----:B------:R-:W-:Y:S01]  /*3d70*/  UISETP.LT.AND UP0, UPT, UR33, 0x1, UPT ;  /* 0x000000012100788c */ /* 0x000fe2000bf01270 */
[----:B------:R-:W-:Y:S01]  /*3d80*/  UMOV UR40, 0x0 ;  /* 0x0000000000287882 */ /* 0x000fe20000000000 */
[----:B------:R-:W-:Y:S01]  /*3d90*/  UMOV UR41, 0x8200490 ;  /* 0x0820049000297882 */ /* 0x000fe20000000000 */
[----:B------:R-:W-:Y:S02]  /*3da0*/  ULOP3.LUT UR29, UR5, 0x10000, URZ, 0xfc, !UPT ;  /* 0x00010000051d7892 */ /* 0x000fe4000f8efcff */
[----:B------:R-:W-:Y:S02]  /*3db0*/  ULOP3.LUT UR30, UR30, 0x10000, URZ, 0xfc, !UPT ;  /* 0x000100001e1e7892 */ /* 0x000fe4000f8efcff */
[----:B------:R-:W-:Y:S01]  /*3dc0*/  USEL UR43, UR33, 0x1, !UP0 ;  /* 0x00000001212b7887 */ /* 0x000fe2000c000000 */
[----:B------:R-:W-:Y:S01]  /*3dd0*/  UMOV UR38, 0x0 ;  /* 0x0000000000267882 */ /* 0x000fe20000000000 */
[----:B------:R-:W-:Y:S01]  /*3de0*/  UMOV UR39, 0x8200490 ;  /* 0x0820049000277882 */ /* 0x000fe20000000000 */
[----:B------:R-:W-:Y:S01]  /*3df0*/  UMOV UR36, 0x0 ;  /* 0x0000000000247882 */ /* 0x000fe20000000000 */
[----:B------:R-:W-:Y:S01]  /*3e00*/  UMOV UR37, 0x8200490 ;  /* 0x0820049000257882 */ /* 0x000fe20000000000 */
[----:B------:R-:W-:Y:S01]  /*3e10*/  UMOV UR34, 0x0 ;  /* 0x0000000000227882 */ /* 0x000fe20000000000 */
[----:B------:R-:W-:Y:S01]  /*3e20*/  UMOV UR35, 0x8200490 ;  /* 0x0820049000237882 */ /* 0x000fe20000000000 */
[----:B--2---:R-:W-:-:S15]  /*3e30*/  R2UR UR44, R0 ;  /* 0x00000000002c72ca */ /* 0x004fde00000e0000 */
.L_x_84:
[C---:B------:R-:W-:Y:S02]  /*3e40*/  LEA R0, R8.reuse, UR26, 0x3 ;  /* 0x0000001a08007c11 */ /* 0x040fe4000f8e18ff */
[----:B------:R-:W-:Y:S02]  /*3e50*/  SHF.L.U32 R4, R3, 0x1f, RZ ;  /* 0x0000001f03047819 */ /* 0x000fe400000006ff */
[----:B------:R-:W-:Y:S02]  /*3e60*/  LEA R5, R8, UR26, 0x4 ;  /* 0x0000001a08057c11 */ /* 0x000fe4000f8e20ff */
[----:B------:R-:W1:Y:S02]  /*3e70*/  SYNCS.PHASECHK.TRANS64.TRYWAIT P0, [R0+URZ+0x120], R4 ;  /* 0x00012004000075a7 */ /* 0x000e6400080011ff */
[----:B-1-3--:R-:W-:Y:S05]  /*3e80*/  @!P0 BRA `(.L_x_77) ;  /* 0x0000005c00b48947 */ /* 0x00afea0003800000 */
.L_x_195:
[----:B-1----:R-:W1:Y:S01]  /*3e90*/  LDS.128 R4, [R5+0x1b0] ;  /* 0x0001b00005047984 */ /* 0x002e620000000c00 */
[----:B------:R-:W-:Y:S02]  /*3ea0*/  VIADD R0, R0, 0x130 ;  /* 0x0000013000007836 */ /* 0x000fe40000000000 */
[----:B------:R-:W-:Y:S01]  /*3eb0*/  VIADD R8, R8, 0x1 ;  /* 0x0000000108087836 */ /* 0x000fe20000000000 */
[----:B------:R-:W-:Y:S01]  /*3ec0*/  @!PT LDS RZ, [RZ] ;  /* 0x00000000fffff984 */ /* 0x000fe20000000800 */
[----:B------:R-:W-:Y:S01]  /*3ed0*/  @!PT LDS RZ, [RZ] ;  /* 0x00000000fffff984 */ /* 0x000fe20000000800 */
[----:B------:R-:W-:Y:S01]  /*3ee0*/  @!PT LDS RZ, [RZ] ;  /* 0x00000000fffff984 */ /* 0x000fe20000000800 */
[----:B------:R-:W-:Y:S01]  /*3ef0*/  @!PT LDS RZ, [RZ] ;  /* 0x00000000fffff984 */ /* 0x000fe20000000800 */
[----:B------:R2:W-:Y:S06]  /*3f00*/  MEMBAR.ALL.CTA ;  /* 0x0000000000007992 */ /* 0x0005ec0000008000 */
[----:B--2---:R-:W2:Y:S01]  /*3f10*/  FENCE.VIEW.ASYNC.S ;  /* 0x00000000000073c6 */ /* 0x004ea20000000000 */
[----:B------:R-:W-:-:S04]  /*3f20*/  PRMT R0, RZ, 0x654, R0 ;  /* 0x00000654ff007816 */ /* 0x000fc80000000000 */
[----:B--2---:R2:W-:Y:S01]  /*3f30*/  SYNCS.ARRIVE.TRANS64.RED.A1T0 RZ, [R0+URZ], RZ ;  /* 0x000000ff00ff79a7 */ /* 0x0045e200081004ff */
[----:B-1----:R-:W-:Y:S01]  /*3f40*/  LOP3.LUT P1, RZ, R6, 0x1, RZ, 0xc0, !PT ;  /* 0x0000000106ff7812 */ /* 0x002fe2000782c0ff */
[----:B--2---:R-:W-:-:S12]  /*3f50*/  BRA.U UP3, `(.L_x_78) ;  /* 0x0000000503087547 */ /* 0x004fd8000b800000 */
[----:B------:R-:W1:Y:S01]  /*3f60*/  LDCU UR4, c[0x0][0x38c] ;  /* 0x00007180ff0477ac */ /* 0x000e620008000800 */
[----:B------:R-:W-:Y:S02]  /*3f70*/  PLOP3.LUT P2, PT, PT, PT, PT, 0x80, 0x8 ;  /* 0x000000000008781c */ /* 0x000fe40003f4f070 */
[----:B------:R-:W-:Y:S01]  /*3f80*/  SHF.L.U32 R4, R9, 0x1f, RZ ;  /* 0x0000001f09047819 */ /* 0x000fe200000006ff */
[----:B------:R-:W-:Y:S02]  /*3f90*/  ULEA UR31, UR32, UR26, 0x3 ;  /* 0x0000001a201f7291 */ /* 0x000fe4000f8e18ff */
[----:B------:R-:W-:Y:S02]  /*3fa0*/  ULEA UR11, UR32, UR44, 0x6 ;  /* 0x0000002c200b7291 */ /* 0x000fe4000f8e30ff */
[----:B-1----:R-:W-:-:S06]  /*3fb0*/  UISETP.GE.AND UP0, UPT, UR4, 0x1, UPT ;  /* 0x000000010400788c */ /* 0x002fcc000bf06270 */
[----:B------:R-:W-:-:S05]  /*3fc0*/  PLOP3.LUT P0, PT, PT, PT, UP0, 0x80, 0x8 ;  /* 0x000000000008781c */ /* 0x000fca0003f0f008 */
[----:B------:R-:W-:-:S08]  /*3fd0*/  @UP0 ULEA UR4, UR23, UR26, 0x3 ;  /* 0x0000001a17040291 */ /* 0x000fd0000f8e18ff */
[----:B------:R-:W-:-:S04]  /*3fe0*/  @P0 SHF.L.U32 R0, R2, 0x1f, RZ ;  /* 0x0000001f02000819 */ /* 0x000fc800000006ff */
[----:B------:R1:W2:Y:S01]  /*3ff0*/  @P0 SYNCS.PHASECHK.TRANS64.TRYWAIT P2, [UR4], R0 ;  /* 0x00000000ff0005a7 */ /* 0x0002a20008041104 */
[----:B------:R-:W3:Y:S02]  /*4000*/  SYNCS.PHASECHK.TRANS64.TRYWAIT P0, [UR31+0x160], R4 ;  /* 0x00016004ff0075a7 */ /* 0x000ee4000800111f */
[----:B-123--:R-:W-:Y:S05]  /*4010*/  @!P0 BRA `(.L_x_79) ;  /* 0x0000005c00648947 */ /* 0x00efea0003800000 */
.L_x_197:
[----:B------:R-:W-:Y:S01]  /*4020*/  UMOV UR27, UR22 ;  /* 0x00000016001b7c82 */ /* 0x000fe20008000000 */
[----:B------:R-:W-:Y:S05]  /*4030*/  BRA.U !UP0, `(.L_x_80) ;  /* 0x0000000108c07547 */ /* 0x000fea000b800000 */
[----:B------:R-:W-:Y:S02]  /*4040*/  UIADD3 UR27, UPT, UPT, UR43, UR22, URZ ;  /* 0x000000162b1b7290 */ /* 0x000fe4000fffe0ff */
[----:B------:R-:W-:Y:S01]  /*4050*/  UPLOP3.LUT UP2, UPT, UPT, UPT, UPT, 0x40, 0x4 ;  /* 0x000000000004789c */ /* 0x000fe20003f4e870 */
[----:B------:R-:W-:Y:S01]  /*4060*/  UMOV UR24, UR33 ;  /* 0x0000002100187c82 */ /* 0x000fe20008000000 */
[----:B------:R-:W-:-:S09]  /*4070*/  UMOV UR10, UR23 ;  /* 0x00000017000a7c82 */ /* 0x000fd20008000000 */
.L_x_83:
[----:B--2---:R-:W-:Y:S01]  /*4080*/  ULEA UR5, UR10, UR26, 0x3 ;  /* 0x0000001a0a057291 */ /* 0x004fe2000f8e18ff */
[----:B---3--:R-:W-:Y:S11]  /*4090*/  @P2 BRA `(.L_x_81) ;  /* 0x00000000000c2947 */ /* 0x008ff60003800000 */
[----:B-1----:R-:W-:Y:S04]  /*40a0*/  SHF.L.U32 R4, R2, 0x1f, RZ ;  /* 0x0000001f02047819 */ /* 0x002fe800000006ff */
[----:B------:R-:W1:Y:S02]  /*40b0*/  SYNCS.PHASECHK.TRANS64.TRYWAIT P0, [UR5], R4 ;  /* 0x00000004ff0075a7 */ /* 0x000e640008001105 */
[----:B-1----:R-:W-:Y:S05]  /*40c0*/  @!P0 BRA `(.L_x_82) ;  /* 0x0000005c00508947 */ /* 0x002fea0003800000 */
.L_x_81:
[----:B------:R-:W-:Y:S01]  /*40d0*/  UISETP.NE.AND UP0, UPT, UR24, 0x1, UPT ;  /* 0x000000011800788c */ /* 0x000fe2000bf05270 */
[----:B------:R-:W-:Y:S01]  /*40e0*/  PLOP3.LUT P2, PT, PT, PT, PT, 0x80, 0x8 ;  /* 0x000000000008781c */ /* 0x000fe20003f4f070 */
[----:B------:R-:W-:Y:S02]  /*40f0*/  UIADD3 UR4, UPT, UPT, UR10, 0x1, URZ ;  /* 0x000000010a047890 */ /* 0x000fe4000fffe0ff */
[----:B------:R-:W-:Y:S02]  /*4100*/  UIADD3 UR25, UPT, UPT, UR5, 0x68, URZ ;  /* 0x0000006805197890 */ /* 0x000fe4000fffe0ff */
[----:B------:R-:W-:Y:S01]  /*4110*/  UISETP.NE.AND UP1, UPT, UR4, 0xd, UPT ;  /* 0x0000000d0400788c */ /* 0x000fe2000bf25270 */
[----:B------:R-:W-:Y:S01]  /*4120*/  PLOP3.LUT P0, PT, PT, PT, UP0, 0x80, 0x8 ;  /* 0x000000000008781c */ /* 0x000fe20003f0f008 */
[----:B------:R-:W-:Y:S02]  /*4130*/  UIADD3 UR22, UPT, UPT, UR22, 0x1, URZ ;  /* 0x0000000116167890 */ /* 0x000fe4000fffe0ff */
[----:B------:R-:W-:Y:S02]  /*4140*/  USEL UR6, URZ, 0x1, UP1 ;  /* 0x00000001ff067887 */ /* 0x000fe40008800000 */
[----:B------:R-:W-:Y:S02]  /*4150*/  USEL UR23, UR4, URZ, UP1 ;  /* 0x000000ff04177287 */ /* 0x000fe40008800000 */
[----:B------:R-:W-:Y:S02]  /*4160*/  UIADD3 UR24, UPT, UPT, UR24, -0x1, URZ ;  /* 0xffffffff18187890 */ /* 0x000fe4000fffe0ff */
[----:B------:R-:W-:Y:S01]  /*4170*/  @UP0 ULEA UR4, UR23, UR26, 0x3 ;  /* 0x0000001a17040291 */ /* 0x000fe2000f8e18ff */
[----:B------:R-:W-:Y:S01]  /*4180*/  LOP3.LUT R2, R2, UR6, RZ, 0x3c, !PT ;  /* 0x0000000602027c12 */ /* 0x000fe2000f8e3cff */
[----:B------:R-:W-:Y:S02]  /*4190*/  ULEA UR6, UR10, UR30, 0x9 ;  /* 0x0000001e0a067291 */ /* 0x000fe4000f8e48ff */
[----:B------:R-:W-:Y:S01]  /*41a0*/  UISETP.NE.AND UP0, UPT, UR22, UR27, UPT ;  /* 0x0000001b1600728c */ /* 0x000fe2000bf05270 */
[----:B-1----:R-:W-:Y:S01]  /*41b0*/  @P0 SHF.L.U32 R0, R2, 0x1f, RZ ;  /* 0x0000001f02000819 */ /* 0x002fe200000006ff */
[----:B------:R-:W-:Y:S02]  /*41c0*/  UIADD3 UR20, UPT, UPT, UR6, 0x2, URZ ;  /* 0x0000000206147890 */ /* 0x000fe4000fffe0ff */
[----:B------:R-:W-:Y:S01]  /*41d0*/  UIADD3 UR16, UPT, UPT, UR6, 0x4, URZ ;  /* 0x0000000406107890 */ /* 0x000fe2000fffe0ff */
[----:B------:R2:W3:Y:S01]  /*41e0*/  @P0 SYNCS.PHASECHK.TRANS64.TRYWAIT P2, [UR4], R0 ;  /* 0x00000000ff0005a7 */ /* 0x0004e20008041104 */
[----:B------:R-:W-:Y:S02]  /*41f0*/  ULEA UR4, UR10, UR29, 0x9 ;  /* 0x0000001d0a047291 */ /* 0x000fe4000f8e48ff */
[----:B------:R-:W-:Y:S02]  /*4200*/  UIADD3 UR12, UPT, UPT, UR6, 0x6, URZ ;  /* 0x00000006060c7890 */ /* 0x000fe4000fffe0ff */
[----:B------:R-:W-:Y:S02]  /*4210*/  UIADD3 UR18, UPT, UPT, UR4, 0x2, URZ ;  /* 0x0000000204127890 */ /* 0x000fe4000fffe0ff */
[----:B------:R-:W-:Y:S02]  /*4220*/  UIADD3 UR14, UPT, UPT, UR4, 0x4, URZ ;  /* 0x00000004040e7890 */ /* 0x000fe4000fffe0ff */
[----:B------:R-:W-:Y:S01]  /*4230*/  UIADD3 UR8, UPT, UPT, UR4, 0x6, URZ ;  /* 0x0000000604087890 */ /* 0x000fe2000fffe0ff */
[----:B------:R-:W-:Y:S01]  /*4240*/  UMOV UR7, 0x40004040 ;  /* 0x4000404000077882 */ /* 0x000fe20000000000 */
[----:B------:R-:W-:Y:S01]  /*4250*/  UMOV UR5, 0x40004040 ;  /* 0x4000404000057882 */ /* 0x000fe20000000000 */
[----:B------:R-:W-:Y:S01]  /*4260*/  UMOV UR21, 0x40004040 ;  /* 0x4000404000157882 */ /* 0x000fe20000000000 */
[----:B------:R2:W-:Y:S01]  /*4270*/  UTCHMMA.2CTA gdesc[UR4], gdesc[UR6], tmem[UR11], tmem[UR40], idesc[UR41], UP2 ;  /* 0x00ff2806040075ea */ /* 0x0005e2000920000b */
[----:B------:R-:W-:Y:S01]  /*4280*/  UPLOP3.LUT UP2, UPT, UPT, UPT, UPT, 0x80, 0x8 ;  /* 0x000000000008789c */ /* 0x000fe20003f4f070 */
[----:B------:R-:W-:Y:S01]  /*4290*/  UMOV UR19, 0x40004040 ;  /* 0x4000404000137882 */ /* 0x000fe20000000000 */
[----:B------:R-:W-:Y:S01]  /*42a0*/  UMOV UR17, 0x40004040 ;  /* 0x4000404000117882 */ /* 0x000fe20000000000 */
[----:B------:R2:W-:Y:S01]  /*42b0*/  UTCHMMA.2CTA gdesc[UR18], gdesc[UR20], tmem[UR11], tmem[UR38], idesc[UR39], UPT ;  /* 0x00ff2614120075ea */ /* 0x0005e2000ba0000b */
[----:B------:R-:W-:Y:S01]  /*42c0*/  UMOV UR15, 0x40004040 ;  /* 0x40004040000f7882 */ /* 0x000fe20000000000 */
[----:B------:R-:W-:Y:S01]  /*42d0*/  UMOV UR13, 0x40004040 ;  /* 0x40004040000d7882 */ /* 0x000fe20000000000 */
[----:B------:R-:W-:Y:S01]  /*42e0*/  UMOV UR9, 0x40004040 ;  /* 0x4000404000097882 */ /* 0x000fe20000000000 */
[----:B------:R2:W-:Y:S01]  /*42f0*/  UTCHMMA.2CTA gdesc[UR14], gdesc[UR16], tmem[UR11], tmem[UR36], idesc[UR37], UPT ;  /* 0x00ff24100e0075ea */ /* 0x0005e2000ba0000b */
[----:B------:R2:W-:Y:S01]  /*4300*/  UTCHMMA.2CTA gdesc[UR8], gdesc[UR12], tmem[UR11], tmem[UR34], idesc[UR35], UPT ;  /* 0x00ff220c080075ea */ /* 0x0005e2000ba0000b */
[----:B------:R2:W-:Y:S01]  /*4310*/  UTCBAR.2CTA.MULTICAST [UR25], URZ, UR28 ;  /* 0x000000ff190073e9 */ /* 0x0005e2000820081c */
[----:B------:R-:W-:Y:S01]  /*4320*/  UMOV UR10, UR23 ;  /* 0x00000017000a7c82 */ /* 0x000fe20008000000 */
[----:B------:R-:W-:Y:S05]  /*4330*/  BRA.U UP0, `(.L_x_83) ;  /* 0xfffffffd00507547 */ /* 0x000fea000b83ffff */
.L_x_80:
[----:B--2---:R-:W-:Y:S01]  /*4340*/  UIADD3 UR4, UPT, UPT, UR31, 0x140, URZ ;  /* 0x000001401f047890 */ /* 0x004fe2000fffe0ff */
[----:B------:R-:W-:-:S08]  /*4350*/  UMOV UR22, UR27 ;  /* 0x0000001b00167c82 */ /* 0x000fd00008000000 */
[----:B------:R2:W-:Y:S01]  /*4360*/  UTCBAR.2CTA.MULTICAST [UR4], URZ, UR42 ;  /* 0x000000ff040073e9 */ /* 0x0005e2000820082a */
[----:B------:R-:W-:Y:S02]  /*4370*/  NOP ;  /* 0x0000000000007918 */ /* 0x000fe40000000000 */
.L_x_78:
[----:B--2---:R-:W-:Y:S01]  /*4380*/  UIADD3 UR4, UPT, UPT, UR32, 0x1, URZ ;  /* 0x0000000120047890 */ /* 0x004fe2000fffe0ff */
[----:B------:R-:W-:-:S03]  /*4390*/  ISETP.NE.AND P0, PT, R8, 0x2, PT ;  /* 0x000000020800780c */ /* 0x000fc60003f05270 */
[----:B------:R-:W-:Y:S01]  /*43a0*/  UISETP.NE.AND UP0, UPT, UR4, 0x4, UPT ;  /* 0x000000040400788c */ /* 0x000fe2000bf05270 */
[----:B-1----:R-:W-:Y:S02]  /*43b0*/  SEL R0, RZ, 0x1, P0 ;  /* 0x00000001ff007807 */ /* 0x002fe40000000000 */
[----:B------:R-:W-:Y:S01]  /*43c0*/  SEL R8, R8, RZ, P0 ;  /* 0x000000ff08087207 */ /* 0x000fe20000000000 */
[----:B------:R-:W-:Y:S01]  /*43d0*/  USEL UR5, URZ, 0x1, UP0 ;  /* 0x00000001ff057887 */ /* 0x000fe20008000000 */
[----:B------:R-:W-:Y:S01]  /*43e0*/  LOP3.LUT R3, R3, R0, RZ, 0x3c, !PT ;  /* 0x0000000003037212 */ /* 0x000fe200078e3cff */
[----:B------:R-:W-:-:S04]  /*43f0*/  USEL UR32, UR4, URZ, UP0 ;  /* 0x000000ff04207287 */ /* 0x000fc80008000000 */
[----:B------:R-:W-:Y:S01]  /*4400*/  LOP3.LUT R9, R9, UR5, RZ, 0x3c, !PT ;  /* 0x0000000509097c12 */ /* 0x000fe2000f8e3cff */
[----:B------:R-:W-:Y:S07]  /*4410*/  @P1 BRA `(.L_x_84) ;  /* 0xfffffff800881947 */ /* 0x000fee000383ffff */
[----:B------:R-:W1:Y:S01]  /*4420*/  S2UR UR8, SR_CgaCtaId ;  /* 0x00000000000879c3 */ /* 0x000e620000008800 */
[----:B------:R-:W-:Y:S01]  /*4430*/  ELECT P0, URZ, PT ;  /* 0x0000000000ff782f */ /* 0x000fe20003800000 */
[----:B------:R-:W-:Y:S01]  /*4440*/  HFMA2 R0, -RZ, RZ, 0, 5.9604644775390625e-08 ;  /* 0x00000001ff007431 */ /* 0x000fe200000001ff */
[----:B------:R-:W-:-:S05]  /*4450*/  UMOV UR4, 0x40 ;  /* 0x0000004000047882 */ /* 0x000fca0000000000 */
[----:B------:R-:W-:Y:S01]  /*4460*/  UVIRTCOUNT.DEALLOC.SMPOOL 0x80 ;  /* 0x000000800000784c */ /* 0x000fe20000000000 */
[----:B------:R-:W-:Y:S02]  /*4470*/  UISETP.NE.AND UP1, UPT, UR48, URZ, UPT ;  /* 0x000000ff3000728c */ /* 0x000fe4000bf25270 */
[----:B-1----:R-:W-:-:S09]  /*4480*/  ULEA UR8, UR8, UR4, 0x18 ;  /* 0x0000000408087291 */ /* 0x002fd2000f8ec0ff */
[----:B------:R1:W-:Y:S01]  /*4490*/  @P0 STS.U8 [UR8+0x1c], R0 ;  /* 0x00001c00ff000988 */ /* 0x0003e20008000008 */
[----:B------:R-:W-:Y:S05]  /*44a0*/  BRA.U UP1, `(.L_x_85) ;  /* 0x0000000101a07547 */ /* 0x000fea000b800000 */
[----:B------:R-:W-:Y:S01]  /*44b0*/  UIADD3 UR7, UPT, UPT, UR26, 0x160, URZ ;  /* 0x000001601a077890 */ /* 0x000fe2000fffe0ff */
[----:B------:R-:W-:-:S03]  /*44c0*/  SHF.L.U32 R2, R9, 0x1f, RZ ;  /* 0x0000001f09027819 */ /* 0x000fc600000006ff */
[----:B------:R-:W-:-:S09]  /*44d0*/  ULEA UR4, UR32, UR7, 0x3 ;  /* 0x0000000720047291 */ /* 0x000fd2000f8e18ff */
[----:B------:R-:W2:Y:S02]  /*44e0*/  SYNCS.PHASECHK.TRANS64.TRYWAIT P0, [UR4], R2 ;  /* 0x00000002ff0075a7 */ /* 0x000ea40008001104 */
[----:B--2---:R-:W-:Y:S05]  /*44f0*/  @!P0 BRA `(.L_x_86) ;  /* 0x00000058005c8947 */ /* 0x004fea0003800000 */
.L_x_200:
        /* <DEDUP_REMOVED lines=9> */
.L_x_202:
        /* <DEDUP_REMOVED lines=9> */
.L_x_204:
[----:B------:R-:W-:-:S04]  /*4620*/  UIADD3 UR4, UPT, UPT, UR4, 0x1, URZ ;  /* 0x0000000104047890 */ /* 0x000fc8000fffe0ff */
[----:B------:R-:W-:-:S04]  /*4630*/  UISETP.NE.AND UP0, UPT, UR4, 0x4, UPT ;  /* 0x000000040400788c */ /* 0x000fc8000bf05270 */
[----:B------:R-:W-:Y:S02]  /*4640*/  USEL UR5, URZ, 0x1, UP0 ;  /* 0x00000001ff057887 */ /* 0x000fe40008000000 */
[----:B------:R-:W-:-:S04]  /*4650*/  USEL UR4, UR4, URZ, UP0 ;  /* 0x000000ff04047287 */ /* 0x000fc80008000000 */
[----:B------:R-:W-:Y:S01]  /*4660*/  ULEA UR4, UR4, UR7, 0x3 ;  /* 0x0000000704047291 */ /* 0x000fe2000f8e18ff */
[----:B------:R-:W-:-:S04]  /*4670*/  LOP3.LUT R2, R2, UR5, RZ, 0x3c, !PT ;  /* 0x0000000502027c12 */ /* 0x000fc8000f8e3cff */
[----:B------:R-:W-:Y:S01]  /*4680*/  SHF.L.U32 R2, R2, 0x1f, RZ ;  /* 0x0000001f02027819 */ /* 0x000fe200000006ff */
[----:B-1----:R-:W-:-:S04]  /*4690*/  IMAD.U32 R0, RZ, RZ, UR4 ;  /* 0x00000004ff007e24 */ /* 0x002fc8000f8e00ff */
[----:B------:R1:W2:Y:S03]  /*46a0*/  SYNCS.PHASECHK.TRANS64.TRYWAIT P0, [R0+URZ], R2 ;  /* 0x00000002000075a7 */ /* 0x0002a600080011ff */
[----:B--2---:R-:W-:Y:S05]  /*46b0*/  @!P0 NANOSLEEP.SYNCS 0x989680 ;  /* 0x009896800000895d */ /* 0x004fea0003900000 */
[----:B------:R-:W2:Y:S02]  /*46c0*/  @!P0 SYNCS.PHASECHK.TRANS64 P0, [R0+URZ], R2 ;  /* 0x00000002000085a7 */ /* 0x000ea400080010ff */
[----:B--2---:R-:W-:Y:S05]  /*46d0*/  @P0 BRA `(.L_x_89) ;  /* 0x0000000000200947 */ /* 0x004fea0003800000 */
.L_x_90:
[----:B--2---:R2:W4:Y:S02]  /*46e0*/  SYNCS.PHASECHK.TRANS64.TRYWAIT P0, [R0+URZ], R2 ;  /* 0x00000002000075a7 */ /* 0x00452400080011ff */
[----:B----4-:R-:W-:Y:S05]  /*46f0*/  @!P0 NANOSLEEP.SYNCS 0x989680 ;  /* 0x009896800000895d */ /* 0x010fea0003900000 */
[----:B------:R-:W4:Y:S02]  /*4700*/  @!P0 SYNCS.PHASECHK.TRANS64 P0, [R0+URZ], R2 ;  /* 0x00000002000085a7 */ /* 0x000f2400080010ff */
[----:B----4-:R-:W-:Y:S05]  /*4710*/  @!P0 BRA `(.L_x_90) ;  /* 0xfffffffc00f08947 */ /* 0x010fea000383ffff */
[----:B------:R-:W-:Y:S05]  /*4720*/  BRA `(.L_x_89) ;  /* 0x00000000000c7947 */ /* 0x000fea0003800000 */
.L_x_85:
[----:B------:R-:W-:-:S04]  /*4730*/  UIADD3 UR4, UPT, UPT, UR26, 0x1a0, URZ ;  /* 0x000001a01a047890 */ /* 0x000fc8000fffe0ff */
[----:B------:R-:W-:-:S09]  /*4740*/  UPRMT UR4, UR49, 0x654, UR4 ;  /* 0x0000065431047896 */ /* 0x000fd20008000004 */
[----:B------:R-:W-:Y:S03]  /*4750*/  SYNCS.ARRIVE.TRANS64.RED.A1T0 RZ, [UR4], RZ ;  /* 0x000000ffffff79a7 */ /* 0x000fe60008100404 */
.L_x_89:
[----:B-12---:R-:W-:Y:S01]  /*4760*/  SHF.L.U32 R2, RZ, 0x1f, RZ ;  /* 0x0000001fff027819 */ /* 0x006fe200000006ff */
[----:B------:R-:W-:Y:S01]  /*4770*/  UIADD3 UR4, UPT, UPT, UR26, 0x1a0, URZ ;  /* 0x000001a01a047890 */ /* 0x000fe2000fffe0ff */
[----:B------:R-:W-:Y:S02]  /*4780*/  PLOP3.LUT P0, PT, PT, PT, UP1, 0x80, 0x8 ;  /* 0x000000000008781c */ /* 0x000fe40003f0f018 */
[----:B------:R-:W1:Y:S02]  /*4790*/  SYNCS.PHASECHK.TRANS64.TRYWAIT P1, [UR26+0x1a0], R2 ;  /* 0x0001a002ff0075a7 */ /* 0x000e64000802111a */
[----:B-1----:R-:W-:Y:S09]  /*47a0*/  @!P1 BRA `(.L_x_91) ;  /* 0x0000005400f89947 */ /* 0x002ff20003800000 */
.L_x_206:
[----:B------:R-:W-:Y:S01]  /*47b0*/  @!UP1 UPRMT UR4, UR49, 0x654, UR4 ;  /* 0x0000065431049896 */ /* 0x000fe20008000004 */
[----:B------:R-:W-:Y:S01]  /*47c0*/  UMOV UR5, 0xffff ;  /* 0x0000ffff00057882 */ /* 0x000fe20000000000 */
[----:B------:R-:W-:-:S07]  /*47d0*/  UMOV UR6, 0x1 ;  /* 0x0000000100067882 */ /* 0x000fce0000000000 */
[----:B------:R-:W-:Y:S01]  /*47e0*/  @!P0 SYNCS.ARRIVE.TRANS64.RED.A1T0 RZ, [UR4], RZ ;  /* 0x000000ffffff89a7 */ /* 0x000fe20008100404 */
[----:B------:R-:W-:Y:S01]  /*47f0*/  NOP ;  /* 0x0000000000007918 */ /* 0x000fe20000000000 */
[----:B-1----:R-:W1:Y:S01]  /*4800*/  LDS R0, [UR8+0x14] ;  /* 0x00001408ff007984 */ /* 0x002e620008000800 */
[----:B------:R-:W-:-:S04]  /*4810*/  ULOP3.LUT UR4, UR44, 0xffff, URZ, 0xc0, !UPT ;  /* 0x0000ffff2c047892 */ /* 0x000fc8000f8ec0ff */
[----:B------:R-:W-:-:S04]  /*4820*/  USHF.R.U32.HI UR4, URZ, 0x5, UR4 ;  /* 0x00000005ff047899 */ /* 0x000fc80008011604 */
[----:B------:R-:W-:Y:S02]  /*4830*/  USHF.L.U32 UR5, UR5, UR4, URZ ;  /* 0x0000000405057299 */ /* 0x000fe400080006ff */
[----:B------:R-:W-:-:S04]  /*4840*/  USHF.L.U32 UR4, UR6, UR4, URZ ;  /* 0x0000000406047299 */ /* 0x000fc800080006ff */
[----:B-1----:R-:W-:-:S04]  /*4850*/  LOP3.LUT R0, R0, UR5, RZ, 0xc0, !PT ;  /* 0x0000000500007c12 */ /* 0x002fc8000f8ec0ff */
[----:B------:R-:W-:-:S13]  /*4860*/  ISETP.NE.AND P0, PT, R0, UR5, PT ;  /* 0x0000000500007c0c */ /* 0x000fda000bf05270 */
[----:B------:R-:W-:Y:S05]  /*4870*/  @P0 BRA `(.L_x_92) ;  /* 0x0000000000580947 */ /* 0x000fea0003800000 */
[----:B------:R-:W1:Y:S02]  /*4880*/  LDS R0, [UR8+0x18] ;  /* 0x00001808ff007984 */ /* 0x000e640008000800 */
[----:B-1----:R-:W-:-:S04]  /*4890*/  LOP3.LUT R0, R0, UR4, RZ, 0xc0, !PT ;  /* 0x0000000400007c12 */ /* 0x002fc8000f8ec0ff */
[----:B------:R-:W-:-:S13]  /*48a0*/  ISETP.NE.AND P0, PT, R0, UR4, PT ;  /* 0x0000000400007c0c */ /* 0x000fda000bf05270 */
[----:B------:R-:W-:Y:S05]  /*48b0*/  @P0 BRA `(.L_x_93) ;  /* 0x00000000003c0947 */ /* 0x000fea0003800000 */
[----:B------:R-:W1:Y:S01]  /*48c0*/  S2R R2, SR_LANEID ;  /* 0x0000000000027919 */ /* 0x000e620000000000 */
[----:B------:R-:W-:-:S06]  /*48d0*/  ULOP3.LUT UR5, URZ, UR5, URZ, 0x33, !UPT ;  /* 0x00000005ff057292 */ /* 0x000fcc000f8e33ff */
[----:B------:R-:W-:-:S04]  /*48e0*/  IMAD.U32 R0, RZ, RZ, UR5 ;  /* 0x00000005ff007e24 */ /* 0x000fc8000f8e00ff */
[----:B------:R2:W4:Y:S02]  /*48f0*/  REDUX UR7, R0 ;  /* 0x00000000000773c4 */ /* 0x0005240000000000 */
[----:B------:R1:W-:Y:S01]  /*4900*/  UTCATOMSWS.AND URZ, UR5 ;  /* 0x0000000500ff79e3 */ /* 0x0003e20008000000 */
[----:B--2---:R-:W-:Y:S01]  /*4910*/  LOP3.LUT R0, RZ, UR4, RZ, 0x33, !PT ;  /* 0x00000004ff007c12 */ /* 0x004fe2000f8e33ff */
[----:B------:R-:W-:Y:S02]  /*4920*/  VOTEU.ANY UR4, UPT, PT ;  /* 0x0000000000047886 */ /* 0x000fe400038e0100 */
[----:B------:R-:W-:Y:S02]  /*4930*/  UFLO.U32 UR4, UR4 ;  /* 0x00000004000472bd */ /* 0x000fe400080e0000 */
[----:B------:R-:W2:Y:S04]  /*4940*/  REDUX UR6, R0 ;  /* 0x00000000000673c4 */ /* 0x000ea80000000000 */
[----:B-1----:R-:W-:-:S02]  /*4950*/  ISETP.EQ.U32.AND P0, PT, R2, UR4, PT ;  /* 0x0000000402007c0c */ /* 0x002fc4000bf02070 */
[----:B----4-:R-:W-:-:S11]  /*4960*/  MOV R2, UR7 ;  /* 0x0000000700027c02 */ /* 0x010fd60008000f00 */
[----:B------:R1:W-:Y:S01]  /*4970*/  @P0 ATOMS.AND RZ, [UR8+0x14], R2 ;  /* 0x00001402ffff098c */ /* 0x0003e2000a800008 */
[----:B--2---:R-:W-:-:S05]  /*4980*/  IMAD.U32 R0, RZ, RZ, UR6 ;  /* 0x00000006ff007e24 */ /* 0x004fca000f8e00ff */
[----:B------:R1:W-:Y:S01]  /*4990*/  @P0 ATOMS.AND RZ, [UR8+0x18], R0 ;  /* 0x00001800ffff098c */ /* 0x0003e2000a800008 */
[----:B------:R-:W-:Y:S05]  /*49a0*/  BRA `(.L_x_94) ;  /* 0x0000000000147947 */ /* 0x000fea0003800000 */
.L_x_93:
[----:B------:R-:W-:Y:S02]  /*49b0*/  MOV R2, 0x49d0 ;  /* 0x000049d000027802 */ /* 0x000fe40000000f00 */
[----:B---3-5:R-:W-:Y:S05]  /*49c0*/  CALL.REL.NOINC `($__internal_0_$__cuda_sm10x_tcgen05_guardrail_trap_col_being_dealloced_not_returned_by_alloc) ;  /* 0x0000005800d87944 */ /* 0x028fea0003c00000 */
[----:B------:R-:W-:Y:S05]  /*49d0*/  BRA `(.L_x_94) ;  /* 0x0000000000087947 */ /* 0x000fea0003800000 */
.L_x_92:
[----:B------:R-:W-:Y:S02]  /*49e0*/  MOV R2, 0x4a00 ;  /* 0x00004a0000027802 */ /* 0x000fe40000000f00 */
[----:B---3-5:R-:W-:Y:S05]  /*49f0*/  CALL.REL.NOINC `($__internal_2_$__cuda_sm10x_tcgen05_guardrail_trap_unallocated_columns_being_dealloced) ;  /* 0x0000005800e47944 */ /* 0x028fea0003c00000 */
.L_x_94:
[----:B------:R-:W-:Y:S01]  /*4a00*/  NOP ;  /* 0x0000000000007918 */ /* 0x000fe20000000000 */
[----:B------:R-:W-:Y:S05]  /*4a10*/  EXIT ;  /* 0x000000000000794d */ /* 0x000fea0003800000 */
.L_x_65:
[----:B------:R-:W-:-:S09]  /*4a20*/  UISETP.NE.OR UP0, UPT, UR18, 0x3, !UP4 ;  /* 0x000000031200788c */ /* 0x000fd2000e705670 */
[----:B------:R-:W-:Y:S05]  /*4a30*/  BRA.U UP0, `(.L_x_95) ;  /* 0x0000001100e87547 */ /* 0x000fea000b800000 */
[----:B------:R-:W2:Y:S01]  /*4a40*/  LDCU.64 UR4, c[0x0][0x888] ;  /* 0x00011100ff0477ac */ /* 0x000ea20008000a00 */
[----:B------:R-:W3:Y:S01]  /*4a50*/  LDC.64 R12, c[0x0][0x348] ;  /* 0x0000d200ff0c7b82 */ /* 0x000ee20000000a00 */
[----:B------:R-:W-:Y:S02]  /*4a60*/  HFMA2 R9, -RZ, RZ, 0, 0 ;  /* 0x00000000ff097431 */ /* 0x000fe400000001ff */
[----:B------:R-:W-:Y:S01]  /*4a70*/  IMAD.MOV.U32 R11, RZ, RZ, 0x1 ;  /* 0x00000001ff0b7424 */ /* 0x000fe200078e00ff */
[----:B------:R-:W4:Y:S01]  /*4a80*/  LDCU UR46, c[0x0][0x370] ;  /* 0x00006e00ff2e77ac */ /* 0x000f220008000800 */
[----:B------:R-:W-:Y:S01]  /*4a90*/  IMAD.MOV.U32 R10, RZ, RZ, RZ ;  /* 0x000000ffff0a7224 */ /* 0x000fe200078e00ff */
[----:B------:R-:W-:Y:S01]  /*4aa0*/  MOV R3, 0x1000 ;  /* 0x0000100000037802 */ /* 0x000fe20000000f00 */
[----:B------:R-:W4:Y:S01]  /*4ab0*/  LDCU.128 UR48, c[0x0][0xb10] ;  /* 0x00016200ff3077ac */ /* 0x000f220008000c00 */
[----:B------:R-:W1:Y:S01]  /*4ac0*/  LDCU UR37, c[0x0][0x374] ;  /* 0x00006e80ff2577ac */ /* 0x000e620008000800 */
[----:B------:R-:W1:Y:S01]  /*4ad0*/  LDCU.64 UR38, c[0x0][0x890] ;  /* 0x00011200ff2677ac */ /* 0x000e620008000a00 */
[----:B--2---:R-:W-:Y:S01]  /*4ae0*/  UISETP.NE.U32.AND UP0, UPT, UR4, URZ, UPT ;  /* 0x000000ff0400728c */ /* 0x004fe2000bf05070 */
[----:B------:R-:W2:Y:S01]  /*4af0*/  LDCU UR15, c[0x0][0xb0c] ;  /* 0x00016180ff0f77ac */ /* 0x000ea20008000800 */
[----:B------:R-:W3:Y:S01]  /*4b00*/  LDCU UR56, c[0x0][0xb20] ;  /* 0x00016400ff3877ac */ /* 0x000ee20008000800 */
[----:B------:R-:W3:Y:S01]  /*4b10*/  LDCU UR4, c[0x0][0xb30] ;  /* 0x00016600ff0477ac */ /* 0x000ee20008000800 */
[----:B------:R-:W-:Y:S01]  /*4b20*/  UMOV UR21, 0x400 ;  /* 0x0000040000157882 */ /* 0x000fe20000000000 */
[----:B----4-:R-:W-:-:S02]  /*4b30*/  UIMAD.WIDE.U32 UR6, UR46, UR48, URZ ;  /* 0x000000302e0672a5 */ /* 0x010fc4000f8e00ff */
[----:B-1----:R-:W-:Y:S02]  /*4b40*/  UIMAD.WIDE.U32 UR8, UR37, UR51, URZ ;  /* 0x00000033250872a5 */ /* 0x002fe4000f8e00ff */
[----:B------:R-:W-:Y:S02]  /*4b50*/  ULEA UR21, UR47, UR21, 0x18 ;  /* 0x000000152f157291 */ /* 0x000fe4000f8ec0ff */
[----:B------:R-:W-:Y:S02]  /*4b60*/  UISETP.NE.AND.EX UP6, UPT, UR5, URZ, UPT, UP0 ;  /* 0x000000ff0500728c */ /* 0x000fe4000bfc5300 */
[----:B------:R-:W-:Y:S02]  /*4b70*/  UISETP.NE.AND UP0, UPT, UR45, 0x1, UPT ;  /* 0x000000012d00788c */ /* 0x000fe4000bf05270 */
[----:B------:R-:W-:Y:S02]  /*4b80*/  UISETP.NE.U32.AND UP0, UPT, UR38, URZ, UPT ;  /* 0x000000ff2600728c */ /* 0x000fe4000bf05070 */
[----:B------:R-:W-:Y:S01]  /*4b90*/  UIADD3 UR52, UPT, UPT, UR21, 0xe8, URZ ;  /* 0x000000e815347890 */ /* 0x000fe2000fffe0ff */
[----:B------:R-:W-:Y:S01]  /*4ba0*/  UMOV UR6, UR7 ;  /* 0x0000000700067c82 */ /* 0x000fe20008000000 */
[----:B------:R-:W-:Y:S01]  /*4bb0*/  UMOV UR53, UR9 ;  /* 0x0000000900357c82 */ /* 0x000fe20008000000 */
[----:B------:R-:W-:-:S02]  /*4bc0*/  UISETP.GE.AND UP2, UPT, UR45, 0x1, UPT ;  /* 0x000000012d00788c */ /* 0x000fc4000bf46270 */
[----:B------:R-:W-:Y:S02]  /*4bd0*/  UISETP.NE.AND.EX UP5, UPT, UR39, URZ, UPT, UP0 ;  /* 0x000000ff2700728c */ /* 0x000fe4000bfa5300 */
[----:B------:R-:W-:Y:S01]  /*4be0*/  UPLOP3.LUT UP3, UPT, UPT, UPT, UPT, 0x40, 0x4 ;  /* 0x000000000004789c */ /* 0x000fe20003f6e870 */
[----:B------:R-:W1:Y:S01]  /*4bf0*/  LDCU.64 UR22, c[0x0][0xb28] ;  /* 0x00016500ff1677ac */ /* 0x000e620008000a00 */
[----:B--2---:R-:W-:Y:S02]  /*4c00*/  UISETP.NE.AND UP2, UPT, UR15, 0x1, UPT ;  /* 0x000000010f00788c */ /* 0x004fe4000bf45270 */
[----:B------:R-:W-:Y:S02]  /*4c10*/  UIADD3 UR41, UPT, UPT, UR21, 0xd0, URZ ;  /* 0x000000d015297890 */ /* 0x000fe4000fffe0ff */
[----:B------:R-:W-:Y:S02]  /*4c20*/  UIADD3 UR33, UPT, UPT, UR21, 0xd8, URZ ;  /* 0x000000d815217890 */ /* 0x000fe4000fffe0ff */
[----:B------:R-:W-:-:S02]  /*4c30*/  UIADD3 UR25, UPT, UPT, UR21, 0xe0, URZ ;  /* 0x000000e015197890 */ /* 0x000fc4000fffe0ff */
[----:B------:R-:W-:Y:S02]  /*4c40*/  UPRMT UR52, UR47, 0x654, UR52 ;  /* 0x000006542f347896 */ /* 0x000fe40008000034 */
[----:B------:R-:W-:Y:S02]  /*4c50*/  USHF.R.U32.HI UR54, URZ, UR49, UR6 ;  /* 0x00000031ff367299 */ /* 0x000fe40008011606 */
[----:B---3--:R-:W-:Y:S02]  /*4c60*/  USHF.R.U32.HI UR53, URZ, UR56, UR53 ;  /* 0x00000038ff357299 */ /* 0x008fe40008011635 */
[----:B------:R-:W-:Y:S02]  /*4c70*/  UISETP.NE.AND UP0, UPT, UR50, 0x1, UPT ;  /* 0x000000013200788c */ /* 0x000fe4000bf05270 */
[----:B------:R-:W-:-:S11]  /*4c80*/  UISETP.NE.AND UP4, UPT, UR4, 0x1, UPT ;  /* 0x000000010400788c */ /* 0x000fd6000bf85270 */
.L_x_106:
[C---:B------:R-:W-:Y:S02]  /*4c90*/  LEA R8, R10.reuse, UR21, 0x3 ;  /* 0x000000150a087c11 */ /* 0x040fe4000f8e18ff */
[----:B------:R-:W-:Y:S02]  /*4ca0*/  SHF.L.U32 R0, R9, 0x1f, RZ ;  /* 0x0000001f09007819 */ /* 0x000fe400000006ff */
[----:B------:R-:W-:Y:S02]  /*4cb0*/  LEA R4, R10, UR21, 0x4 ;  /* 0x000000150a047c11 */ /* 0x000fe4000f8e20ff */
[----:B--2---:R-:W2:Y:S02]  /*4cc0*/  SYNCS.PHASECHK.TRANS64.TRYWAIT P0, [R8+URZ+0x120], R0 ;  /* 0x00012000080075a7 */ /* 0x004ea400080011ff */
[----:B--2---:R-:W-:Y:S05]  /*4cd0*/  @!P0 BRA `(.L_x_96) ;  /* 0x0000005000c48947 */ /* 0x004fea0003800000 */
.L_x_207:
[----:B------:R-:W3:Y:S01]  /*4ce0*/  LDS.128 R4, [R4+0x1b0] ;  /* 0x0001b00004047984 */ /* 0x000ee20000000c00 */
[----:B------:R-:W-:Y:S01]  /*4cf0*/  UISETP.GE.AND UP0, UPT, UR45, 0x1, UPT ;  /* 0x000000012d00788c */ /* 0x000fe2000bf06270 */
[----:B------:R-:W-:Y:S01]  /*4d00*/  @!PT LDS RZ, [RZ] ;  /* 0x00000000fffff984 */ /* 0x000fe20000000800 */
[----:B------:R-:W-:Y:S01]  /*4d10*/  @!PT LDS RZ, [RZ] ;  /* 0x00000000fffff984 */ /* 0x000fe20000000800 */
[----:B------:R-:W-:Y:S01]  /*4d20*/  @!PT LDS RZ, [RZ] ;  /* 0x00000000fffff984 */ /* 0x000fe20000000800 */
[----:B------:R-:W-:Y:S01]  /*4d30*/  @!PT LDS RZ, [RZ] ;  /* 0x00000000fffff984 */ /* 0x000fe20000000800 */
[----:B------:R4:W-:Y:S06]  /*4d40*/  MEMBAR.ALL.CTA ;  /* 0x0000000000007992 */ /* 0x0009ec0000008000 */
[----:B----4-:R-:W4:Y:S01]  /*4d50*/  FENCE.VIEW.ASYNC.S ;  /* 0x00000000000073c6 */ /* 0x010f220000000000 */
[----:B---3--:R-:W-:Y:S11]  /*4d60*/  LOP3.LUT P0, RZ, R6, 0x1, RZ, 0xc0, !PT ;  /* 0x0000000106ff7812 */ /* 0x008ff6000780c0ff */
[----:B------:R-:W-:Y:S02]  /*4d70*/  @!UPT UIADD3 URZ, UPT, UPT, URZ, URZ, URZ ;  /* 0x000000fffffff290 */ /* 0x000fe4000fffe0ff */
[----:B----4-:R-:W-:Y:S01]  /*4d80*/  VOTEU.ANY UP2, P0 ;  /* 0x0000000000ff7886 */ /* 0x010fe20000040100 */
[----:B------:R-:W-:Y:S11]  /*4d90*/  PLOP3.LUT P0, PT, PT, PT, UP2, 0x80, 0x8 ;  /* 0x000000000008781c */ /* 0x000ff60003f0f028 */
[----:B------:R-:W-:Y:S02]  /*4da0*/  @!UPT UIADD3 URZ, UPT, UPT, URZ, URZ, URZ ;  /* 0x000000fffffff290 */ /* 0x000fe4000fffe0ff */
[----:B--2---:R-:W-:Y:S02]  /*4db0*/  @P0 SHF.R.U32.HI R0, RZ, 0x10, R5 ;  /* 0x00000010ff000819 */ /* 0x004fe40000011605 */
[----:B------:R-:W-:Y:S02]  /*4dc0*/  @P0 MOV R2, R4 ;  /* 0x0000000400020202 */ /* 0x000fe40000000f00 */
[----:B------:R-:W-:Y:S01]  /*4dd0*/  @P0 R2UR UR4, R0 ;  /* 0x00000000000402ca */ /* 0x000fe200000e0000 */
[----:B------:R-:W-:Y:S01]  /*4de0*/  VIADD R0, R8, 0x130 ;  /* 0x0000013008007836 */ /* 0x000fe20000000000 */
[----:B------:R-:W-:Y:S02]  /*4df0*/  @P0 LOP3.LUT R4, R5, 0xffff, RZ, 0xc0, !PT ;  /* 0x0000ffff05040812 */ /* 0x000fe400078ec0ff */
[----:B------:R-:W-:Y:S02]  /*4e00*/  @P0 R2UR UR6, R2 ;  /* 0x00000000020602ca */ /* 0x000fe400000e0000 */
[----:B------:R-:W-:Y:S02]  /*4e10*/  PRMT R0, RZ, 0x654, R0 ;  /* 0x00000654ff007816 */ /* 0x000fe40000000000 */
[----:B------:R-:W-:Y:S02]  /*4e20*/  @P0 R2UR UR5, R4 ;  /* 0x00000000040502ca */ /* 0x000fe400000e0000 */
[----:B------:R2:W-:Y:S03]  /*4e30*/  SYNCS.ARRIVE.TRANS64.RED.A1T0 RZ, [R0+URZ], RZ ;  /* 0x000000ff00ff79a7 */ /* 0x0005e600081004ff */
[----:B------:R-:W-:Y:S04]  /*4e40*/  @UP2 UMOV UR29, UR4 ;  /* 0x00000004001d2c82 */ /* 0x000fe80008000000 */
[----:B------:R-:W-:Y:S04]  /*4e50*/  @UP2 UMOV UR14, UR6 ;  /* 0x00000006000e2c82 */ /* 0x000fe80008000000 */
[----:B------:R-:W-:Y:S01]  /*4e60*/  @UP2 UMOV UR13, UR5 ;  /* 0x00000005000d2c82 */ /* 0x000fe20008000000 */
[----:B------:R-:W-:Y:S05]  /*4e70*/  BRA.U !UP0, `(.L_x_97) ;  /* 0x0000000108c07547 */ /* 0x000fea000b800000 */
[----:B------:R-:W-:Y:S02]  /*4e80*/  UIMAD.WIDE.U32 UR16, UR13, UR51, URZ ;  /* 0x000000330d1072a5 */ /* 0x000fe4000f8e00ff */
[----:B------:R-:W-:Y:S02]  /*4e90*/  UP2UR UR20, UPR, URZ, 0x4 ;  /* 0x00000004ff147883 */ /* 0x000fe40008000000 */
[----:B------:R-:W-:Y:S02]  /*4ea0*/  UISETP.NE.AND UP2, UPT, UR50, 0x1, UPT ;  /* 0x000000013200788c */ /* 0x000fe4000bf45270 */
[----:B------:R-:W-:Y:S02]  /*4eb0*/  UIMAD.WIDE.U32 UR18, UR14, UR48, URZ ;  /* 0x000000300e1272a5 */ /* 0x000fe4000f8e00ff */
[----:B------:R-:W-:Y:S02]  /*4ec0*/  USEL UR4, UR37, UR53, !UP2 ;  /* 0x0000003525047287 */ /* 0x000fe4000d000000 */
[----:B------:R-:W-:Y:S02]  /*4ed0*/  UISETP.NE.AND UP0, UPT, UR15, 0x1, UPT ;  /* 0x000000010f00788c */ /* 0x000fe4000bf05270 */
[----:B------:R-:W-:Y:S02]  /*4ee0*/  UP2UR UR24, UPR, URZ, 0x2 ;  /* 0x00000002ff187883 */ /* 0x000fe40008000000 */
[----:B------:R-:W-:Y:S02]  /*4ef0*/  UISETP.NE.AND UP1, UPT, UR45, 0x1, UPT ;  /* 0x000000012d00788c */ /* 0x000fe4000bf25270 */
[----:B-1----:R-:W-:Y:S02]  /*4f00*/  UIMAD.WIDE.U32 UR8, UR4, UR22, URZ ;  /* 0x00000016040872a5 */ /* 0x002fe4000f8e00ff */
[----:B------:R-:W-:Y:S01]  /*4f10*/  USEL UR7, UR46, UR54, !UP0 ;  /* 0x000000362e077287 */ /* 0x000fe2000c000000 */
[----:B------:R-:W-:Y:S02]  /*4f20*/  UMOV UR5, UR17 ;  /* 0x0000001100057c82 */ /* 0x000fe40008000000 */
[----:B------:R-:W-:Y:S02]  /*4f30*/  USHF.R.U32.HI UR6, URZ, UR56, UR5 ;  /* 0x00000038ff067299 */ /* 0x000fe40008011605 */
[----:B------:R-:W-:Y:S02]  /*4f40*/  UIMAD.WIDE.U32 UR10, UR7, UR22, URZ ;  /* 0x00000016070a72a5 */ /* 0x000fe4000f8e00ff */
[----:B------:R-:W-:Y:S02]  /*4f50*/  USEL UR6, UR13, UR6, !UP2 ;  /* 0x000000060d067287 */ /* 0x000fe4000d000000 */
[----:B------:R-:W-:Y:S01]  /*4f60*/  UISETP.NE.AND UP2, UPT, UR20, URZ, UPT ;  /* 0x000000ff1400728c */ /* 0x000fe2000bf45270 */
[----:B------:R-:W-:Y:S02]  /*4f70*/  UMOV UR5, UR19 ;  /* 0x0000001300057c82 */ /* 0x000fe40008000000 */
[----:B------:R-:W-:Y:S03]  /*4f80*/  USHF.R.U32.HI UR12, URZ, UR49, UR5 ;  /* 0x00000031ff0c7299 */ /* 0x000fe60008011605 */
[----:B------:R-:W-:Y:S02]  /*4f90*/  UMOV UR5, UR9 ;  /* 0x0000000900057c82 */ /* 0x000fe40008000000 */
[----:B------:R-:W-:Y:S03]  /*4fa0*/  @UP1 USHF.R.U32.HI UR4, URZ, UR23, UR5 ;  /* 0x00000017ff041299 */ /* 0x000fe60008011605 */
[----:B------:R-:W-:Y:S01]  /*4fb0*/  UMOV UR5, UR11 ;  /* 0x0000000b00057c82 */ /* 0x000fe20008000000 */
[----:B------:R-:W-:Y:S02]  /*4fc0*/  UIMAD UR4, UR45, UR4, URZ ;  /* 0x000000042d0472a4 */ /* 0x000fe4000f8e02ff */
[----:B------:R-:W-:Y:S02]  /*4fd0*/  @UP1 USHF.R.U32.HI UR7, URZ, UR23, UR5 ;  /* 0x00000017ff071299 */ /* 0x000fe40008011605 */
[----:B------:R-:W-:Y:S02]  /*4fe0*/  USEL UR5, UR14, UR12, !UP0 ;  /* 0x0000000c0e057287 */ /* 0x000fe4000c000000 */
[----:B------:R-:W-:Y:S02]  /*4ff0*/  UIMAD.WIDE.U32 UR10, UR6, UR22, URZ ;  /* 0x00000016060a72a5 */ /* 0x000fe4000f8e00ff */
[----:B------:R-:W-:Y:S02]  /*5000*/  UIMAD UR8, UR45, UR7, URZ ;  /* 0x000000072d0872a4 */ /* 0x000fe4000f8e02ff */
[----:B------:R-:W-:Y:S03]  /*5010*/  UISETP.GE.AND UP0, UPT, UR6, UR4, UPT ;  /* 0x000000040600728c */ /* 0x000fe6000bf06270 */
[----:B------:R-:W-:Y:S01]  /*5020*/  UMOV UR4, UR11 ;  /* 0x0000000b00047c82 */ /* 0x000fe20008000000 */
[----:B------:R-:W-:Y:S02]  /*5030*/  UISETP.GE.OR UP0, UPT, UR5, UR8, UP0 ;  /* 0x000000080500728c */ /* 0x000fe40008706670 */
[----:B------:R-:W-:Y:S02]  /*5040*/  USHF.R.U32.HI UR4, URZ, UR23, UR4 ;  /* 0x00000017ff047299 */ /* 0x000fe40008011604 */
[----:B------:R-:W-:Y:S02]  /*5050*/  UIMAD.WIDE.U32 UR8, UR5, UR22, URZ ;  /* 0x00000016050872a5 */ /* 0x000fe4000f8e00ff */
[----:B------:R-:W-:Y:S04]  /*5060*/  USEL UR10, UR6, UR4, !UP1 ;  /* 0x00000004060a7287 */ /* 0x000fe8000c800000 */
[----:B------:R-:W-:Y:S01]  /*5070*/  UIADD3 UR11, UPT, UPT, -UR10, URZ, URZ ;  /* 0x000000ff0a0b7290 */ /* 0x000fe2000fffe1ff */
[----:B------:R-:W-:Y:S02]  /*5080*/  @!UP0 UMOV UR4, UR9 ;  /* 0x0000000900048c82 */ /* 0x000fe40008000000 */
[----:B------:R-:W-:Y:S02]  /*5090*/  @!UP0 USHF.R.U32.HI UR4, URZ, UR23, UR4 ;  /* 0x00000017ff048299 */ /* 0x000fe40008011604 */
[----:B------:R-:W-:Y:S02]  /*50a0*/  UIMAD UR8, UR45, UR11, UR6 ;  /* 0x0000000b2d0872a4 */ /* 0x000fe4000f8e0206 */
[----:B------:R-:W-:Y:S02]  /*50b0*/  @!UP0 USEL UR4, UR5, UR4, !UP1 ;  /* 0x0000000405048287 */ /* 0x000fe4000c800000 */
[----:B------:R-:W-:Y:S02]  /*50c0*/  UISETP.NE.AND UP1, UPT, UR24, URZ, UPT ;  /* 0x000000ff1800728c */ /* 0x000fe4000bf25270 */
[----:B------:R-:W-:Y:S02]  /*50d0*/  @!UP0 UIMAD UR7, UR7, UR8, UR4 ;  /* 0x00000008070782a4 */ /* 0x000fe4000f8e0204 */
[----:B------:R-:W-:Y:S02]  /*50e0*/  @!UP0 UIADD3 UR9, UPT, UPT, UR10, -UR4, URZ ;  /* 0x800000040a098290 */ /* 0x000fe4000fffe0ff */
[----:B------:R-:W-:Y:S02]  /*50f0*/  UIADD3 UR8, UPT, UPT, -UR6, URZ, URZ ;  /* 0x000000ff06087290 */ /* 0x000fe4000fffe1ff */
[----:B------:R-:W-:Y:S02]  /*5100*/  UIADD3 UR4, UPT, UPT, -UR5, URZ, URZ ;  /* 0x000000ff05047290 */ /* 0x000fe4000fffe1ff */
[----:B------:R-:W-:Y:S03]  /*5110*/  @!UP0 UIMAD UR6, UR9, UR45, UR5 ;  /* 0x0000002d090682a4 */ /* 0x000fe6000f8e0205 */
[----:B------:R-:W-:Y:S01]  /*5120*/  @!UP0 UMOV UR5, UR7 ;  /* 0x0000000700058c82 */ /* 0x000fe20008000000 */
[----:B------:R-:W-:Y:S02]  /*5130*/  UIMAD UR7, UR15, UR4, UR14 ;  /* 0x000000040f0772a4 */ /* 0x000fe4000f8e020e */
[----:B------:R-:W-:Y:S02]  /*5140*/  UIMAD UR4, UR50, UR8, UR13 ;  /* 0x00000008320472a4 */ /* 0x000fe4000f8e020d */
[----:B------:R-:W-:Y:S02]  /*5150*/  UIMAD UR14, UR5, UR15, UR7 ;  /* 0x0000000f050e72a4 */ /* 0x000fe4000f8e0207 */
[----:B------:R-:W-:Y:S11]  /*5160*/  UIMAD UR13, UR6, UR50, UR4 ;  /* 0x00000032060d72a4 */ /* 0x000ff6000f8e0204 */
[----:B------:R-:W-:Y:S01]  /*5170*/  @!UPT UIADD3 URZ, UPT, UPT, URZ, URZ, URZ ;  /* 0x000000fffffff290 */ /* 0x000fe2000fffe0ff */
.L_x_97:
[----:B------:R-:W3:Y:S01]  /*5180*/  @!UP4 LDCU.128 UR8, c[0x0][0xb10] ;  /* 0x00016200ff08c7ac */ /* 0x000ee20008000c00 */
[----:B------:R-:W-:Y:S02]  /*5190*/  ISETP.NE.U32.AND P0, PT, RZ, UR38, PT ;  /* 0x00000026ff007c0c */ /* 0x000fe4000bf05070 */
[----:B------:R-:W-:Y:S02]  /*51a0*/  SHF.L.U32 R4, R11, 0x1f, RZ ;  /* 0x0000001f0b047819 */ /* 0x000fe400000006ff */
[----:B------:R-:W-:Y:S01]  /*51b0*/  ISETP.NE.AND.EX P0, PT, RZ, UR39, PT, P0 ;  /* 0x00000027ff007c0c */ /* 0x000fe2000bf05300 */
[----:B------:R-:W4:Y:S01]  /*51c0*/  @!UP4 LDCU UR5, c[0x0][0xb0c] ;  /* 0x00016180ff05c7ac */ /* 0x000f220008000800 */
[----:B------:R-:W-:Y:S02]  /*51d0*/  USHF.L.U32 UR42, UR30, 0x7, URZ ;  /* 0x000000071e2a7899 */ /* 0x000fe400080006ff */
[----:B------:R-:W-:Y:S02]  /*51e0*/  USHF.L.U32 UR43, UR31, 0x6, URZ ;  /* 0x000000061f2b7899 */ /* 0x000fe400080006ff */
[----:B---3--:R-:W-:Y:S07]  /*51f0*/  UIMAD.WIDE.U32 UR6, UR14, UR8, URZ ;  /* 0x000000080e0672a5 */ /* 0x008fee000f8e00ff */
[----:B------:R-:W-:Y:S01]  /*5200*/  @!UP4 UMOV UR4, UR7 ;  /* 0x000000070004cc82 */ /* 0x000fe20008000000 */
[----:B----4-:R-:W-:Y:S02]  /*5210*/  @!UP4 UISETP.NE.AND UP0, UPT, UR5, 0x1, UPT ;  /* 0x000000010500c88c */ /* 0x010fe4000bf05270 */
[----:B------:R-:W-:Y:S02]  /*5220*/  @!UP4 USHF.R.U32.HI UR4, URZ, UR9, UR4 ;  /* 0x00000009ff04c299 */ /* 0x000fe40008011604 */
[----:B------:R-:W-:Y:S02]  /*5230*/  UIMAD.WIDE.U32 UR6, UR13, UR11, URZ ;  /* 0x0000000b0d0672a5 */ /* 0x000fe4000f8e00ff */
[----:B------:R-:W-:Y:S02]  /*5240*/  @!UP4 USEL UR8, UR14, UR4, !UP0 ;  /* 0x000000040e08c287 */ /* 0x000fe4000c000000 */
[----:B------:R-:W-:Y:S03]  /*5250*/  @!UP4 UISETP.NE.AND UP0, UPT, UR10, 0x1, UPT ;  /* 0x000000010a00c88c */ /* 0x000fe6000bf05270 */
[----:B------:R-:W-:Y:S02]  /*5260*/  @!UP4 UMOV UR6, UR7 ;  /* 0x000000070006cc82 */ /* 0x000fe40008000000 */
[----:B------:R-:W3:Y:S02]  /*5270*/  @!UP4 LDCU UR4, c[0x0][0xb20] ;  /* 0x00016400ff04c7ac */ /* 0x000ee40008000800 */
[----:B---3--:R-:W-:Y:S04]  /*5280*/  @!UP4 USHF.R.U32.HI UR6, URZ, UR4, UR6 ;  /* 0x00000004ff06c299 */ /* 0x008fe80008011606 */
[----:B------:R-:W-:Y:S04]  /*5290*/  @!UP4 USEL UR6, UR13, UR6, !UP0 ;  /* 0x000000060d06c287 */ /* 0x000fe8000c000000 */
[----:B------:R-:W-:Y:S02]  /*52a0*/  @!UP4 UIADD3 UR4, UPT, UPT, -UR8, UR6, URZ ;  /* 0x000000060804c290 */ /* 0x000fe4000fffe1ff */
[----:B------:R-:W-:Y:S02]  /*52b0*/  @!UP4 UIADD3 UR6, UPT, UPT, UR8, -UR6, URZ ;  /* 0x800000060806c290 */ /* 0x000fe4000fffe0ff */
[----:B------:R-:W-:Y:S02]  /*52c0*/  @!UP4 UIMAD UR14, UR4, UR5, UR14 ;  /* 0x00000005040ec2a4 */ /* 0x000fe4000f8e020e */
[----:B------:R-:W-:Y:S01]  /*52d0*/  @!UP4 UIMAD UR13, UR6, UR10, UR13 ;  /* 0x0000000a060dc2a4 */ /* 0x000fe2000f8e020d */
[----:B------:R-:W-:Y:S11]  /*52e0*/  BRA.U UP3, `(.L_x_98) ;  /* 0x0000000103107547 */ /* 0x000ff6000b800000 */
[----:B------:R-:W-:Y:S04]  /*52f0*/  MOV R2, UR55 ;  /* 0x0000003700027c02 */ /* 0x000fe80008000f00 */
[----:B------:R-:W-:Y:S04]  /*5300*/  SHF.L.U32 R2, R2, 0x1f, RZ ;  /* 0x0000001f02027819 */ /* 0x000fe800000006ff */
[----:B------:R-:W3:Y:S02]  /*5310*/  SYNCS.PHASECHK.TRANS64.TRYWAIT P1, [UR21+0x118], R2 ;  /* 0x00011802ff0075a7 */ /* 0x000ee40008021115 */
[----:B---3--:R-:W-:Y:S05]  /*5320*/  @!P1 BRA `(.L_x_99) ;  /* 0x0000004c00449947 */ /* 0x008fea0003800000 */
.L_x_98:
[----:B------:R-:W-:Y:S05]  /*5330*/  BRA.U !UP5, `(.L_x_100) ;  /* 0x000000010d387547 */ /* 0x000fea000b800000 */
[----:B------:R-:W-:Y:S01]  /*5340*/  UPLOP3.LUT UP1, UPT, UPT, UPT, UP6, 0x80, 0x8 ;  /* 0x000000000008789c */ /* 0x000fe20003f2f060 */
[----:B--2---:R-:W-:Y:S01]  /*5350*/  HFMA2 R0, -RZ, RZ, 0, 5.9604644775390625e-08 ;  /* 0x00000001ff007431 */ /* 0x004fe200000001ff */
[----:B------:R-:W2:Y:S01]  /*5360*/  LDCU.64 UR8, c[0x0][0x358] ;  /* 0x00006b00ff0877ac */ /* 0x000ea20008000a00 */
[----:B------:R-:W-:Y:S03]  /*5370*/  IMAD.MOV.U32 R46, RZ, RZ, 0x1 ;  /* 0x00000001ff2e7424 */ /* 0x000fe600078e00ff */
[----:B------:R-:W-:Y:S05]  /*5380*/  PLOP3.LUT P1, PT, PT, PT, UP1, 0x80, 0x8 ;  /* 0x000000000008781c */ /* 0x000fea0003f2f018 */
[----:B------:R-:W3:Y:S01]  /*5390*/  @UP1 LDCU.64 UR4, c[0x0][0x888] ;  /* 0x00011100ff0417ac */ /* 0x000ee20008000a00 */
[----:B------:R-:W-:Y:S07]  /*53a0*/  @UP1 UIMAD UR6, UR36, UR38, URZ ;  /* 0x00000026240612a4 */ /* 0x000fee000f8e02ff */
[----:B------:R-:W-:Y:S01]  /*53b0*/  @!P1 PRMT R46, R0, 0x7610, R46 ;  /* 0x00007610002e9816 */ /* 0x000fe2000000002e */
[----:B---3--:R-:W-:Y:S06]  /*53c0*/  @UP1 UIMAD.WIDE UR4, UR6, 0x4, UR4 ;  /* 0x00000004060418a5 */ /* 0x008fec000f8e0204 */
[----:B------:R-:W-:Y:S01]  /*53d0*/  IMAD.U32 R6, RZ, RZ, UR4 ;  /* 0x00000004ff067e24 */ /* 0x000fe2000f8e00ff */
[----:B------:R-:W-:Y:S04]  /*53e0*/  MOV R7, UR5 ;  /* 0x0000000500077c02 */ /* 0x000fe80008000f00 */
[----:B------:R-:W3:Y:S01]  /*53f0*/  @!UP1 LDCU UR4, c[0x0][0x880] ;  /* 0x00011000ff0497ac */ /* 0x000ee20008000800 */
[----:B--2--5:R4:W5:Y:S02]  /*5400*/  @P1 LDG.E R27, desc[UR8][R6.64] ;  /* 0x00000008061b1981 */ /* 0x024964000c1e1900 */
[----:B---34-:R-:W-:Y:S07]  /*5410*/  @!P1 IMAD.U32 R27, RZ, RZ, UR4 ;  /* 0x00000004ff1b9e24 */ /* 0x018fee000f8e00ff */
.L_x_100:
[----:B-----5:R-:W-:Y:S01]  /*5420*/  @!P0 FSETP.EQ.AND P2, PT, R27, RZ, PT ;  /* 0x000000ff1b00820b */ /* 0x020fe20003f42000 */
[----:B------:R-:W-:Y:S01]  /*5430*/  @!UPT UIADD3 URZ, UPT, UPT, URZ, URZ, URZ ;  /* 0x000000fffffff290 */ /* 0x000fe2000fffe0ff */
[----:B------:R-:W-:Y:S11]  /*5440*/  @!P0 BRA `(.L_x_101) ;  /* 0x0000000000148947 */ /* 0x000ff60003800000 */
[----:B------:R-:W-:Y:S02]  /*5450*/  LOP3.LUT P0, RZ, R46, 0xff, RZ, 0xc0, !PT ;  /* 0x000000ff2eff7812 */ /* 0x000fe4000780c0ff */
[----:B------:R-:W-:Y:S04]  /*5460*/  PLOP3.LUT P2, PT, PT, PT, UP1, 0x80, 0x8 ;  /* 0x000000000008781c */ /* 0x000fe80003f4f018 */
[----:B------:R-:W-:Y:S07]  /*5470*/  PLOP3.LUT P2, PT, P2, PT, PT, 0x8, 0x80 ;  /* 0x000000000080781c */ /* 0x000fee000174e170 */
[----:B------:R-:W-:Y:S11]  /*5480*/  @P0 FSETP.EQ.AND P2, PT, R27, RZ, PT ;  /* 0x000000ff1b00020b */ /* 0x000ff60003f42000 */
[----:B------:R-:W-:Y:S02]  /*5490*/  @!UPT UIADD3 URZ, UPT, UPT, URZ, URZ, URZ ;  /* 0x000000fffffff290 */ /* 0x000fe4000fffe0ff */
.L_x_101:
[----:B------:R-:W3:Y:S01]  /*54a0*/  SYNCS.PHASECHK.TRANS64.TRYWAIT P0, [UR21+0xf0], R4 ;  /* 0x0000f004ff0075a7 */ /* 0x000ee20008001115 */
[----:B------:R-:W-:Y:S04]  /*54b0*/  ELECT P1, URZ, PT ;  /* 0x0000000000ff782f */ /* 0x000fe80003820000 */
[----:B------:R-:W-:Y:S01]  /*54c0*/  PLOP3.LUT P1, PT, P2, P1, PT, 0xf2, 0x2f ;  /* 0x00000000002f781c */ /* 0x000fe20001723e72 */
[----:B------:R-:W-:Y:S01]  /*54d0*/  @!UPT UIADD3 URZ, UPT, UPT, URZ, URZ, URZ ;  /* 0x000000fffffff290 */ /* 0x000fe2000fffe0ff */
[----:B---3--:R-:W-:Y:S11]  /*54e0*/  @!P0 BRA `(.L_x_102) ;  /* 0x0000004800ec8947 */ /* 0x008ff60003800000 */
.L_x_210:
[----:B--2---:R-:W-:Y:S01]  /*54f0*/  @!P1 IADD3 R2, P0, PT, R12, 0x580, RZ ;  /* 0x000005800c029810 */ /* 0x004fe20007f1e0ff */
[----:B------:R-:W-:Y:S01]  /*5500*/  VOTEU.ALL UP0, P1 ;  /* 0x0000000000ff7886 */ /* 0x000fe20000800000 */
[----:B------:R-:W-:Y:S01]  /*5510*/  UMOV UR6, 0x0 ;  /* 0x0000000000067882 */ /* 0x000fe20000000000 */
[----:B------:R-:W-:Y:S01]  /*5520*/  UMOV UR7, 0x10000000 ;  /* 0x1000000000077882 */ /* 0x000fe20000000000 */
[----:B------:R-:W-:Y:S01]  /*5530*/  @!P1 R2UR UR5, R2 ;  /* 0x00000000020592ca */ /* 0x000fe200000e0000 */
[----:B------:R-:W-:Y:S01]  /*5540*/  @!P1 IMAD.X R0, RZ, RZ, R13, P0 ;  /* 0x000000ffff009224 */ /* 0x000fe200000e060d */
[----:B------:R-:W-:Y:S02]  /*5550*/  @!UP0 UIADD3 UR40, UPT, UPT, UR21, 0x200, URZ ;  /* 0x0000020015288890 */ /* 0x000fe4000fffe0ff */
[----:B------:R-:W-:Y:S02]  /*5560*/  @!UP0 UIADD3 UR10, UPT, UPT, UR42, 0x40, URZ ;  /* 0x000000402a0a8890 */ /* 0x000fe4000fffe0ff */
[----:B------:R-:W-:Y:S01]  /*5570*/  @!P1 R2UR UR4, R0 ;  /* 0x00000000000492ca */ /* 0x000fe200000e0000 */
[----:B------:R-:W-:Y:S01]  /*5580*/  @!UP0 UIADD3 UR8, UPT, UPT, UR21, 0xa00, URZ ;  /* 0x00000a0015088890 */ /* 0x000fe2000fffe0ff */
[----:B------:R-:W-:Y:S01]  /*5590*/  @!P1 IMAD.MOV.U32 R0, RZ, RZ, 0x1000 ;  /* 0x00001000ff009424 */ /* 0x000fe200078e00ff */
[----:B------:R-:W-:Y:S01]  /*55a0*/  VOTEU.ALL UP0, P1 ;  /* 0x0000000000ff7886 */ /* 0x000fe20000800000 */
[----:B------:R-:W-:Y:S01]  /*55b0*/  UMOV UR44, UR36 ;  /* 0x00000024002c7c82 */ /* 0x000fe20008000000 */
[----:B------:R-:W-:Y:S01]  /*55c0*/  UMOV UR9, UR41 ;  /* 0x0000002900097c82 */ /* 0x000fe20008000000 */
[----:B------:R-:W-:Y:S01]  /*55d0*/  UMOV UR11, UR43 ;  /* 0x0000002b000b7c82 */ /* 0x000fe20008000000 */
[----:B------:R-:W-:Y:S01]  /*55e0*/  IMAD.U32 R6, RZ, RZ, UR5 ;  /* 0x00000005ff067e24 */ /* 0x000fe2000f8e00ff */
[----:B------:R-:W-:Y:S05]  /*55f0*/  UMOV UR12, UR36 ;  /* 0x00000024000c7c82 */ /* 0x000fea0008000000 */
[----:B------:R-:W-:Y:S01]  /*5600*/  IMAD.U32 R7, RZ, RZ, UR4 ;  /* 0x00000004ff077e24 */ /* 0x000fe2000f8e00ff */
[----:B------:R-:W-:Y:S04]  /*5610*/  @!P1 R2UR UR4, R6 ;  /* 0x00000000060492ca */ /* 0x000fe800000e0000 */
[----:B------:R-:W-:Y:S11]  /*5620*/  @!P1 R2UR UR5, R7 ;  /* 0x00000000070592ca */ /* 0x000ff600000e0000 */
[----:B------:R-:W-:Y:S02]  /*5630*/  @!UPT UIADD3 URZ, UPT, UPT, URZ, URZ, URZ ;  /* 0x000000fffffff290 */ /* 0x000fe4000fffe0ff */
[----:B------:R-:W-:Y:S01]  /*5640*/  @!UP0 UTMALDG.3D [UR40], [UR4], desc[UR6] ;  /* 0x00000628040085b4 */ /* 0x000fe20008011000 */
[----:B------:R-:W-:Y:S05]  /*5650*/  VOTEU.ALL UP0, P1 ;  /* 0x0000000000ff7886 */ /* 0x000fea0000800000 */
[----:B------:R2:W-:Y:S01]  /*5660*/  @!UP0 UTMALDG.3D [UR8], [UR4], desc[UR6] ;  /* 0x00000608040085b4 */ /* 0x0005e20008011000 */
[----:B------:R3:W-:Y:S01]  /*5670*/  @!P1 SYNCS.ARRIVE.TRANS64.RED.A0TR RZ, [UR21+0xd0], R0 ;  /* 0x0000d000ffff99a7 */ /* 0x0007e20008300415 */
[----:B--2---:R-:W-:Y:S09]  /*5680*/  UPRMT UR4, UR47, 0x654, UR41 ;  /* 0x000006542f047896 */ /* 0x004ff20008000029 */
[----:B------:R-:W-:Y:S01]  /*5690*/  SYNCS.ARRIVE.TRANS64.RED.A1T0 RZ, [UR4], RZ ;  /* 0x000000ffffff79a7 */ /* 0x000fe20008100404 */
[----:B------:R-:W2:Y:S02]  /*56a0*/  SYNCS.PHASECHK.TRANS64.TRYWAIT P0, [UR21+0xf8], R4 ;  /* 0x0000f804ff0075a7 */ /* 0x000ea40008001115 */
[----:B--23--:R-:W-:Y:S05]  /*56b0*/  @!P0 BRA `(.L_x_103) ;  /* 0x0000004800908947 */ /* 0x00cfea0003800000 */
.L_x_212:
[----:B------:R-:W-:Y:S01]  /*56c0*/  @!P1 IADD3 R2, P0, PT, R12, 0x580, RZ ;  /* 0x000005800c029810 */ /* 0x000fe20007f1e0ff */
[----:B------:R-:W-:Y:S01]  /*56d0*/  VOTEU.ALL UP0, P1 ;  /* 0x0000000000ff7886 */ /* 0x000fe20000800000 */
[----:B------:R-:W-:Y:S01]  /*56e0*/  UMOV UR6, 0x0 ;  /* 0x0000000000067882 */ /* 0x000fe20000000000 */
[----:B------:R-:W-:Y:S01]  /*56f0*/  UMOV UR7, 0x10000000 ;  /* 0x1000000000077882 */ /* 0x000fe20000000000 */
[----:B------:R-:W-:Y:S01]  /*5700*/  @!P1 R2UR UR5, R2 ;  /* 0x00000000020592ca */ /* 0x000fe200000e0000 */
[----:B--2---:R-:W-:Y:S01]  /*5710*/  @!P1 IMAD.X R0, RZ, RZ, R13, P0 ;  /* 0x000000ffff009224 */ /* 0x004fe200000e060d */
[----:B------:R-:W-:Y:S02]  /*5720*/  @!UP0 UIADD3 UR34, UPT, UPT, UR42, 0x10, URZ ;  /* 0x000000102a228890 */ /* 0x000fe4000fffe0ff */
[----:B------:R-:W-:Y:S02]  /*5730*/  @!UP0 UIADD3 UR32, UPT, UPT, UR21, 0x1200, URZ ;  /* 0x0000120015208890 */ /* 0x000fe4000fffe0ff */
[----:B------:R-:W-:Y:S01]  /*5740*/  @!P1 R2UR UR4, R0 ;  /* 0x00000000000492ca */ /* 0x000fe200000e0000 */
[----:B------:R-:W-:Y:S01]  /*5750*/  @!UP0 UIADD3 UR10, UPT, UPT, UR42, 0x50, URZ ;  /* 0x000000502a0a8890 */ /* 0x000fe2000fffe0ff */
[----:B------:R-:W-:Y:S01]  /*5760*/  @!P1 IMAD.MOV.U32 R0, RZ, RZ, 0x1000 ;  /* 0x00001000ff009424 */ /* 0x000fe200078e00ff */
[----:B------:R-:W-:Y:S01]  /*5770*/  @!UP0 UIADD3 UR8, UPT, UPT, UR21, 0x1a00, URZ ;  /* 0x00001a0015088890 */ /* 0x000fe2000fffe0ff */
[----:B------:R-:W-:Y:S01]  /*5780*/  VOTEU.ALL UP0, P1 ;  /* 0x0000000000ff7886 */ /* 0x000fe20000800000 */
[----:B------:R-:W-:Y:S02]  /*5790*/  UMOV UR35, UR43 ;  /* 0x0000002b00237c82 */ /* 0x000fe40008000000 */
[----:B------:R-:W-:Y:S01]  /*57a0*/  IMAD.U32 R6, RZ, RZ, UR5 ;  /* 0x00000005ff067e24 */ /* 0x000fe2000f8e00ff */
[----:B------:R-:W-:Y:S01]  /*57b0*/  UMOV UR9, UR33 ;  /* 0x0000002100097c82 */ /* 0x000fe20008000000 */
[----:B------:R-:W-:Y:S01]  /*57c0*/  UMOV UR11, UR43 ;  /* 0x0000002b000b7c82 */ /* 0x000fe20008000000 */
[----:B------:R-:W-:Y:S03]  /*57d0*/  UMOV UR12, UR36 ;  /* 0x00000024000c7c82 */ /* 0x000fe60008000000 */
        /* <DEDUP_REMOVED lines=12> */
.L_x_214:
[----:B------:R-:W-:Y:S01]  /*58a0*/  @!P1 IADD3 R2, P0, PT, R12, 0x580, RZ ;  /* 0x000005800c029810 */ /* 0x000fe20007f1e0ff */
[----:B------:R-:W-:Y:S01]  /*58b0*/  VOTEU.ALL UP0, P1 ;  /* 0x0000000000ff7886 */ /* 0x000fe20000800000 */
[----:B------:R-:W-:Y:S01]  /*58c0*/  UMOV UR6, 0x0 ;  /* 0x0000000000067882 */ /* 0x000fe20000000000 */
[----:B------:R-:W-:Y:S01]  /*58d0*/  UMOV UR7, 0x10000000 ;  /* 0x1000000000077882 */ /* 0x000fe20000000000 */
[----:B------:R-:W-:Y:S01]  /*58e0*/  @!P1 R2UR UR5, R2 ;  /* 0x00000000020592ca */ /* 0x000fe200000e0000 */
[----:B--2---:R-:W-:Y:S01]  /*58f0*/  @!P1 IMAD.X R0, RZ, RZ, R13, P0 ;  /* 0x000000ffff009224 */ /* 0x004fe200000e060d */
[----:B------:R-:W-:Y:S01]  /*5900*/  @!UP0 UIADD3 UR26, UPT, UPT, UR42, 0x20, URZ ;  /* 0x000000202a1a8890 */ /* 0x000fe2000fffe0ff */
[----:B------:R-:W-:Y:S01]  /*5910*/  VIADD R10, R10, 0x1 ;  /* 0x000000010a0a7836 */ /* 0x000fe20000000000 */
        /* <DEDUP_REMOVED lines=10> */
[----:B------:R-:W-:Y:S01]  /*59c0*/  UMOV UR11, UR43 ;  /* 0x0000002b000b7c82 */ /* 0x000fe20008000000 */
[----:B------:R-:W-:Y:S02]  /*59d0*/  UMOV UR12, UR36 ;  /* 0x00000024000c7c82 */ /* 0x000fe40008000000 */
        /* <DEDUP_REMOVED lines=12> */
.L_x_216:
[----:B------:R-:W-:Y:S01]  /*5aa0*/  UIADD3 UR31, UPT, UPT, UR14, UR63, URZ ;  /* 0x0000003f0e1f7290 */ /* 0x000fe2000fffe0ff */
[----:B------:R-:W-:Y:S01]  /*5ab0*/  @!P1 IADD3 R2, P0, PT, R12, 0x580, RZ ;  /* 0x000005800c029810 */ /* 0x000fe20007f1e0ff */
[----:B------:R-:W-:Y:S01]  /*5ac0*/  UPLOP3.LUT UP3, UPT, UPT, UPT, UPT, 0x80, 0x8 ;  /* 0x000000000008789c */ /* 0x000fe20003f6f070 */
[----:B------:R-:W-:Y:S01]  /*5ad0*/  R2UR UR24, R50 ;  /* 0x00000000321872ca */ /* 0x000fe200000e0000 */
[----:B------:R-:W-:Y:S01]  /*5ae0*/  VOTEU.ALL UP0, P1 ;  /* 0x0000000000ff7886 */ /* 0x000fe20000800000 */
[----:B------:R-:W-:Y:S01]  /*5af0*/  @!P1 R2UR UR5, R2 ;  /* 0x00000000020592ca */ /* 0x000fe200000e0000 */
[----:B--2---:R-:W-:Y:S01]  /*5b00*/  @!P1 IMAD.X R0, RZ, RZ, R13, P0 ;  /* 0x000000ffff009224 */ /* 0x004fe200000e060d */
[----:B------:R-:W-:Y:S01]  /*5b10*/  UMOV UR6, 0x0 ;  /* 0x0000000000067882 */ /* 0x000fe20000000000 */
[----:B------:R-:W-:Y:S01]  /*5b20*/  UMOV UR7, 0x10000000 ;  /* 0x1000000000077882 */ /* 0x000fe20000000000 */
[----:B------:R-:W-:Y:S01]  /*5b30*/  @!UP0 UIADD3 UR18, UPT, UPT, UR42, 0x30, URZ ;  /* 0x000000302a128890 */ /* 0x000fe2000fffe0ff */
[----:B------:R-:W-:Y:S01]  /*5b40*/  ISETP.NE.AND P0, PT, R10, 0x2, PT ;  /* 0x000000020a00780c */ /* 0x000fe20003f05270 */
[----:B------:R-:W-:Y:S01]  /*5b50*/  @!UP0 UIADD3 UR16, UPT, UPT, UR21, 0x3200, URZ ;  /* 0x0000320015108890 */ /* 0x000fe2000fffe0ff */
[----:B------:R-:W-:Y:S01]  /*5b60*/  @!P1 R2UR UR4, R0 ;  /* 0x00000000000492ca */ /* 0x000fe200000e0000 */
[----:B------:R-:W-:Y:S01]  /*5b70*/  @!UP0 UIADD3 UR17, UPT, UPT, UR21, 0xe8, URZ ;  /* 0x000000e815118890 */ /* 0x000fe2000fffe0ff */
[----:B------:R-:W-:Y:S01]  /*5b80*/  SEL R0, RZ, 0x1, P0 ;  /* 0x00000001ff007807 */ /* 0x000fe20000000000 */
[----:B------:R-:W-:Y:S01]  /*5b90*/  @!UP0 UIADD3 UR10, UPT, UPT, UR42, 0x70, URZ ;  /* 0x000000702a0a8890 */ /* 0x000fe2000fffe0ff */
[----:B------:R-:W-:Y:S01]  /*5ba0*/  LOP3.LUT R11, R11, 0x1, RZ, 0x3c, !PT ;  /* 0x000000010b0b7812 */ /* 0x000fe200078e3cff */
[----:B------:R-:W-:Y:S01]  /*5bb0*/  @!UP0 UIADD3 UR8, UPT, UPT, UR21, 0x3a00, URZ ;  /* 0x00003a0015088890 */ /* 0x000fe2000fffe0ff */
[----:B------:R-:W-:Y:S01]  /*5bc0*/  IMAD.U32 R4, RZ, RZ, UR5 ;  /* 0x00000005ff047e24 */ /* 0x000fe2000f8e00ff */
[----:B------:R-:W-:Y:S01]  /*5bd0*/  VOTEU.ALL UP0, P1 ;  /* 0x0000000000ff7886 */ /* 0x000fe20000800000 */
[----:B------:R-:W-:Y:S01]  /*5be0*/  UMOV UR19, UR43 ;  /* 0x0000002b00137c82 */ /* 0x000fe20008000000 */
[----:B------:R-:W-:Y:S01]  /*5bf0*/  UMOV UR20, UR36 ;  /* 0x0000002400147c82 */ /* 0x000fe20008000000 */
[----:B------:R-:W-:Y:S01]  /*5c00*/  UMOV UR11, UR43 ;  /* 0x0000002b000b7c82 */ /* 0x000fe20008000000 */
[----:B------:R-:W-:Y:S01]  /*5c10*/  UMOV UR12, UR36 ;  /* 0x00000024000c7c82 */ /* 0x000fe20008000000 */
[----:B------:R-:W-:Y:S01]  /*5c20*/  UMOV UR9, UR17 ;  /* 0x0000001100097c82 */ /* 0x000fe20008000000 */
[----:B------:R-:W-:Y:S01]  /*5c30*/  IMAD.U32 R5, RZ, RZ, UR4 ;  /* 0x00000004ff057e24 */ /* 0x000fe2000f8e00ff */
[----:B------:R-:W-:Y:S01]  /*5c40*/  @!P1 R2UR UR4, R4 ;  /* 0x00000000040492ca */ /* 0x000fe200000e0000 */
[----:B------:R-:W-:Y:S01]  /*5c50*/  UIADD3 UR30, UPT, UPT, UR13, UR24, URZ ;  /* 0x000000180d1e7290 */ /* 0x000fe2000fffe0ff */
[----:B------:R-:W-:Y:S01]  /*5c60*/  LOP3.LUT R9, R9, R0, RZ, 0x3c, !PT ;  /* 0x0000000009097212 */ /* 0x000fe200078e3cff */
[----:B------:R-:W-:Y:S01]  /*5c70*/  UMOV UR36, UR29 ;  /* 0x0000001d00247c82 */ /* 0x000fe20008000000 */
[----:B------:R-:W-:Y:S02]  /*5c80*/  @!P1 R2UR UR5, R5 ;  /* 0x00000000050592ca */ /* 0x000fe400000e0000 */
[----:B------:R-:W-:Y:S11]  /*5c90*/  SEL R10, R10, RZ, P0 ;  /* 0x000000ff0a0a7207 */ /* 0x000ff60000000000 */
[----:B------:R2:W-:Y:S01]  /*5ca0*/  @!UP0 UTMALDG.3D [UR16], [UR4], desc[UR6] ;  /* 0x00000610040085b4 */ /* 0x0005e20008011000 */
[----:B------:R-:W-:Y:S05]  /*5cb0*/  VOTEU.ALL UP0, P1 ;  /* 0x0000000000ff7886 */ /* 0x000fea0000800000 */
[----:B------:R2:W-:Y:S01]  /*5cc0*/  @!UP0 UTMALDG.3D [UR8], [UR4], desc[UR6] ;  /* 0x00000608040085b4 */ /* 0x0005e20008011000 */
[----:B------:R2:W-:Y:S01]  /*5cd0*/  @!P1 SYNCS.ARRIVE.TRANS64.RED.A0TR RZ, [UR21+0xe8], R3 ;  /* 0x0000e803ffff99a7 */ /* 0x0005e20008300415 */
[----:B------:R-:W-:Y:S01]  /*5ce0*/  SYNCS.ARRIVE.TRANS64.RED.A1T0 RZ, [UR52], RZ ;  /* 0x000000ffffff79a7 */ /* 0x000fe20008100434 */
[----:B------:R-:W-:Y:S05]  /*5cf0*/  BRA.U UP2, `(.L_x_106) ;  /* 0xffffffed02e47547 */ /* 0x000fea000b83ffff */
[----:B------:R-:W-:-:S04]  /*5d00*/  SHF.L.U32 R2, R11, 0x1f, RZ ;  /* 0x0000001f0b027819 */ /* 0x000fc800000006ff */
[----:B------:R-:W3:Y:S02]  /*5d10*/  SYNCS.PHASECHK.TRANS64.TRYWAIT P0, [UR21+0xf0], R2 ;  /* 0x0000f002ff0075a7 */ /* 0x000ee40008001115 */
[----:B---3--:R-:W-:Y:S05]  /*5d20*/  @!P0 BRA `(.L_x_107) ;  /* 0x00000044003c8947 */ /* 0x008fea0003800000 */
.L_x_218:
[----:B------:R-:W4:Y:S02]  /*5d30*/  SYNCS.PHASECHK.TRANS64.TRYWAIT P0, [UR21+0xf8], R2 ;  /* 0x0000f802ff0075a7 */ /* 0x000f240008001115 */
[----:B----4-:R-:W-:Y:S05]  /*5d40*/  @!P0 BRA `(.L_x_108) ;  /* 0x00000044004c8947 */ /* 0x010fea0003800000 */
.L_x_220:
[----:B------:R-:W4:Y:S02]  /*5d50*/  SYNCS.PHASECHK.TRANS64.TRYWAIT P0, [UR21+0x100], R2 ;  /* 0x00010002ff0075a7 */ /* 0x000f240008001115 */
[----:B----4-:R-:W-:Y:S05]  /*5d60*/  @!P0 BRA `(.L_x_109) ;  /* 0x00000044005c8947 */ /* 0x010fea0003800000 */
.L_x_222:
[----:B---3--:R-:W-:-:S07]  /*5d70*/  MOV R0, UR21 ;  /* 0x0000001500007c02 */ /* 0x008fce0008000f00 */
.L_x_110:
[----:B---3--:R-:W-:-:S04]  /*5d80*/  SHF.L.U32 R2, R11, 0x1f, RZ ;  /* 0x0000001f0b027819 */ /* 0x008fc800000006ff */
[----:B------:R3:W4:Y:S03]  /*5d90*/  SYNCS.PHASECHK.TRANS64.TRYWAIT P0, [R0+URZ+0x108], R2 ;  /* 0x00010802000075a7 */ /* 0x00072600080011ff */
[----:B----4-:R-:W-:Y:S05]  /*5da0*/  @!P0 NANOSLEEP.SYNCS 0x989680 ;  /* 0x009896800000895d */ /* 0x010fea0003900000 */
[----:B------:R-:W4:Y:S02]  /*5db0*/  @!P0 SYNCS.PHASECHK.TRANS64 P0, [R0+URZ+0x108], R2 ;  /* 0x00010802000085a7 */ /* 0x000f2400080010ff */
[----:B-12-4-:R-:W-:Y:S05]  /*5dc0*/  @P0 EXIT ;  /* 0x000000000000094d */ /* 0x016fea0003800000 */
[----:B------:R-:W-:Y:S05]  /*5dd0*/  BRA `(.L_x_110) ;  /* 0xfffffffc00e87947 */ /* 0x000fea000383ffff */
.L_x_95:
[----:B------:R-:W-:-:S06]  /*5de0*/  UISETP.GE.AND UP0, UPT, UR18, 0x4, UPT ;  /* 0x000000041200788c */ /* 0x000fcc000bf06270 */
[----:B------:R-:W-:-:S13]  /*5df0*/  PLOP3.LUT P0, PT, PT, PT, UP0, 0x80, 0x8 ;  /* 0x000000000008781c */ /* 0x000fda0003f0f008 */
[----:B-1----:R-:W-:Y:S05]  /*5e00*/  @!P0 EXIT ;  /* 0x000000000000894d */ /* 0x002fea0003800000 */
[----:B------:R-:W-:Y:S01]  /*5e10*/  BAR.SYNC.DEFER_BLOCKING 0x6, 0xa0 ;  /* 0x0182800000007b1d */ /* 0x000fe20000010000 */
[C---:B------:R-:W-:Y:S01]  /*5e20*/  IMAD.SHL.U32 R45, R60.reuse, 0x10, RZ ;  /* 0x000000103c2d7824 */ /* 0x040fe200078e00ff */
[C---:B------:R-:W-:Y:S01]  /*5e30*/  SHF.L.U32 R3, R47.reuse, 0x15, RZ ;  /* 0x000000152f037819 */ /* 0x040fe200000006ff */
[C---:B------:R-:W-:Y:S02]  /*5e40*/  IMAD.U32 R23, R60.reuse, 0x10000, RZ ;  /* 0x000100003c177824 */ /* 0x040fe400078e00ff */
[----:B------:R-:W-:Y:S02]  /*5e50*/  HFMA2 R59, -RZ, RZ, 0, 5.9604644775390625e-08 ;  /* 0x00000001ff3b7431 */ /* 0x000fe400000001ff */
[----:B------:R-:W-:Y:S01]  /*5e60*/  IMAD.SHL.U32 R2, R60, 0x2, RZ ;  /* 0x000000023c027824 */ /* 0x000fe200078e00ff */
[----:B------:R-:W-:Y:S01]  /*5e70*/  UMOV UR43, 0x400 ;  /* 0x00000400002b7882 */ /* 0x000fe20000000000 */
[----:B------:R-:W1:Y:S01]  /*5e80*/  LDCU.64 UR4, c[0x0][0x890] ;  /* 0x00011200ff0477ac */ /* 0x000e620008000a00 */
[----:B------:R-:W2:Y:S01]  /*5e90*/  LDC.64 R42, c[0x0][0x8b0] ;  /* 0x00022c00ff2a7b82 */ /* 0x000ea20000000a00 */
[----:B------:R-:W-:Y:S01]  /*5ea0*/  IMAD.SHL.U32 R6, R47, 0x200, RZ ;  /* 0x000002002f067824 */ /* 0x000fe200078e00ff */
[C---:B------:R-:W-:Y:S01]  /*5eb0*/  LOP3.LUT R7, R45.reuse, 0x40, RZ, 0xc0, !PT ;  /* 0x000000402d077812 */ /* 0x040fe200078ec0ff */
[----:B------:R-:W-:Y:S01]  /*5ec0*/  ULEA UR43, UR47, UR43, 0x18 ;  /* 0x0000002b2f2b7291 */ /* 0x000fe2000f8ec0ff */
[----:B------:R-:W-:Y:S01]  /*5ed0*/  LOP3.LUT R44, R45, 0x5b0, RZ, 0xc0, !PT ;  /* 0x000005b02d2c7812 */ /* 0x000fe200078ec0ff */
[----:B------:R-:W-:Y:S01]  /*5ee0*/  IMAD.MOV.U32 R22, RZ, RZ, RZ ;  /* 0x000000ffff167224 */ /* 0x000fe200078e00ff */
[----:B------:R-:W-:Y:S01]  /*5ef0*/  LOP3.LUT R3, R3, 0x200000, RZ, 0xc0, !PT ;  /* 0x0020000003037812 */ /* 0x000fe200078ec0ff */
[----:B------:R-:W-:Y:S01]  /*5f00*/  IMAD.MOV.U32 R58, RZ, RZ, RZ ;  /* 0x000000ffff3a7224 */ /* 0x000fe200078e00ff */
[----:B------:R-:W3:Y:S01]  /*5f10*/  LDC.64 R40, c[0x0][0x8a8] ;  /* 0x00022a00ff287b82 */ /* 0x000ee20000000a00 */
[----:B------:R-:W-:Y:S01]  /*5f20*/  LOP3.LUT R2, R7, 0x8, R2, 0xf8, !PT ;  /* 0x0000000807027812 */ /* 0x000fe200078ef802 */
[----:B------:R-:W-:Y:S01]  /*5f30*/  IMAD.MOV.U32 R55, RZ, RZ, RZ ;  /* 0x000000ffff377224 */ /* 0x000fe200078e00ff */
[----:B------:R-:W-:Y:S01]  /*5f40*/  LOP3.LUT R44, R44, 0x200, R6, 0xf8, !PT ;  /* 0x000002002c2c7812 */ /* 0x000fe200078ef806 */
[----:B------:R-:W4:Y:S01]  /*5f50*/  LDCU UR60, c[0x0][0x370] ;  /* 0x00006e00ff3c77ac */ /* 0x000f220008000800 */
[----:B------:R-:W-:-:S02]  /*5f60*/  LOP3.LUT R23, R3, 0x400000, R23, 0xf8, !PT ;  /* 0x0040000003177812 */ /* 0x000fc400078ef817 */
[----:B------:R-:W-:Y:S01]  /*5f70*/  LOP3.LUT P0, RZ, R45, 0x40, RZ, 0xc0, !PT ;  /* 0x000000402dff7812 */ /* 0x000fe2000780c0ff */
[----:B------:R-:W4:Y:S01]  /*5f80*/  LDS R0, [UR43+0x1d0] ;  /* 0x0001d02bff007984 */ /* 0x000f220008000800 */
[----:B-1----:R-:W-:Y:S01]  /*5f90*/  IMAD.U32 R49, RZ, RZ, UR4 ;  /* 0x00000004ff317e24 */ /* 0x002fe2000f8e00ff */
[----:B------:R-:W-:Y:S01]  /*5fa0*/  UIADD3 UR4, UPT, UPT, UR43, 0x200, URZ ;  /* 0x000002002b047890 */ /* 0x000fe2000fffe0ff */
[----:B------:R-:W-:Y:S01]  /*5fb0*/  LOP3.LUT R44, R44, R2, RZ, 0xfc, !PT ;  /* 0x000000022c2c7212 */ /* 0x000fe200078efcff */
[----:B------:R-:W-:Y:S01]  /*5fc0*/  IMAD.U32 R48, RZ, RZ, UR5 ;  /* 0x00000005ff307e24 */ /* 0x000fe2000f8e00ff */
[----:B------:R-:W-:Y:S01]  /*5fd0*/  P2R R2, PR, RZ, 0x1 ;  /* 0x00000001ff027803 */ /* 0x000fe20000000000 */
[----:B------:R-:W1:Y:S01]  /*5fe0*/  LDCU UR42, c[0x0][0xb0c] ;  /* 0x00016180ff2a77ac */ /* 0x000e620008000800 */
[----:B------:R-:W-:Y:S01]  /*5ff0*/  LOP3.LUT R60, R60, 0x60, RZ, 0xc0, !PT ;  /* 0x000000603c3c7812 */ /* 0x000fe200078ec0ff */
[----:B------:R-:W-:Y:S01]  /*6000*/  IMAD.U32 R52, RZ, RZ, UR4 ;  /* 0x00000004ff347e24 */ /* 0x000fe2000f8e00ff */
[----:B------:R-:W-:Y:S01]  /*6010*/  MOV R57, RZ ;  /* 0x000000ff00397202 */ /* 0x000fe20000000f00 */
[----:B------:R-:W1:Y:S01]  /*6020*/  LDCU UR39, c[0x0][0xb30] ;  /* 0x00016600ff2777ac */ /* 0x000e620008000800 */
[----:B------:R-:W1:Y:S01]  /*6030*/  LDCU.64 UR54, c[0x0][0x888] ;  /* 0x00011100ff3677ac */ /* 0x000e620008000a00 */
[----:B------:R-:W1:Y:S01]  /*6040*/  LDCU.64 UR40, c[0x0][0xb28] ;  /* 0x00016500ff2877ac */ /* 0x000e620008000a00 */
[----:B------:R-:W1:Y:S01]  /*6050*/  LDCU.128 UR56, c[0x0][0xb10] ;  /* 0x00016200ff3877ac */ /* 0x000e620008000c00 */
[----:B------:R-:W1:Y:S01]  /*6060*/  LDCU UR53, c[0x0][0x374] ;  /* 0x00006e80ff3577ac */ /* 0x000e620008000800 */
[----:B------:R-:W-:Y:S01]  /*6070*/  UMOV UR52, URZ ;  /* 0x000000ff00347c82 */ /* 0x000fe20008000000 */
[----:B------:R-:W-:Y:S01]  /*6080*/  UMOV UR46, URZ ;  /* 0x000000ff002e7c82 */ /* 0x000fe20008000000 */
[----:B-1234-:R-:W-:-:S07]  /*6090*/  IMAD.IADD R23, R0, 0x1, R23 ;  /* 0x0000000100177824 */ /* 0x01efce00078e0217 */
.L_x_154:
[----:B------:R-:W-:Y:S02]  /*60a0*/  LEA R3, R55, UR43, 0x3 ;  /* 0x0000002b37037c11 */ /* 0x000fe4000f8e18ff */
[----:B------:R-:W-:Y:S02]  /*60b0*/  SHF.L.U32 R0, R57, 0x1f, RZ ;  /* 0x0000001f39007819 */ /* 0x000fe400000006ff */
[----:B-1----:R-:W-:Y:S02]  /*60c0*/  LEA R4, R55, UR43, 0x4 ;  /* 0x0000002b37047c11 */ /* 0x002fe4000f8e20ff */
[----:B------:R-:W1:Y:S02]  /*60d0*/  SYNCS.PHASECHK.TRANS64.TRYWAIT P0, [R3+URZ+0x120], R0 ;  /* 0x00012000030075a7 */ /* 0x000e6400080011ff */
[----:B-1----:R-:W-:Y:S05]  /*60e0*/  @!P0 BRA `(.L_x_111) ;  /* 0x0000004000948947 */ /* 0x002fea0003800000 */
.L_x_223:
        /* <DEDUP_REMOVED lines=8> */
[----:B--2---:R-:W-:Y:S11]  /*6170*/  LOP3.LUT P0, RZ, R6, 0x1, RZ, 0xc0, !PT ;  /* 0x0000000106ff7812 */ /* 0x004ff6000780c0ff */
[----:B------:R-:W-:Y:S02]  /*6180*/  @!UPT UIADD3 URZ, UPT, UPT, URZ, URZ, URZ ;  /* 0x000000fffffff290 */ /* 0x000fe4000fffe0ff */
[----:B---3--:R-:W-:Y:S01]  /*6190*/  VOTEU.ANY UP1, P0 ;  /* 0x0000000000ff7886 */ /* 0x008fe20000020100 */
[----:B------:R-:W-:Y:S01]  /*61a0*/  PLOP3.LUT P0, PT, PT, PT, UP1, 0x80, 0x8 ;  /* 0x000000000008781c */ /* 0x000fe20003f0f018 */
[----:B------:R-:W-:Y:S11]  /*61b0*/  UP2UR UR62, UPR, URZ, 0x2 ;  /* 0x00000002ff3e7883 */ /* 0x000ff60008000000 */
[----:B------:R-:W-:Y:S01]  /*61c0*/  @!UPT UIADD3 URZ, UPT, UPT, URZ, URZ, URZ ;  /* 0x000000fffffff290 */ /* 0x000fe2000fffe0ff */
[----:B-1----:R-:W-:Y:S02]  /*61d0*/  @P0 SHF.R.U32.HI R0, RZ, 0x10, R5 ;  /* 0x00000010ff000819 */ /* 0x002fe40000011605 */
        /* <DEDUP_REMOVED lines=12> */
[----:B------:R-:W2:Y:S01]  /*62a0*/  LDCU UR12, c[0x0][0xb20] ;  /* 0x00016400ff0c77ac */ /* 0x000ea20008000800 */
[----:B------:R-:W-:Y:S02]  /*62b0*/  UIMAD.WIDE.U32 UR4, UR53, UR59, URZ ;  /* 0x0000003b350472a5 */ /* 0x000fe4000f8e00ff */
[----:B------:R-:W-:Y:S02]  /*62c0*/  UIMAD.WIDE.U32 UR6, UR60, UR56, URZ ;  /* 0x000000383c0672a5 */ /* 0x000fe4000f8e00ff */
[----:B------:R-:W-:Y:S02]  /*62d0*/  UISETP.NE.AND UP0, UPT, UR58, 0x1, UPT ;  /* 0x000000013a00788c */ /* 0x000fe4000bf05270 */
[----:B------:R-:W-:Y:S02]  /*62e0*/  UIMAD.WIDE.U32 UR8, UR37, UR59, URZ ;  /* 0x0000003b250872a5 */ /* 0x000fe4000f8e00ff */
[----:B------:R-:W-:Y:S02]  /*62f0*/  UIMAD.WIDE.U32 UR10, UR38, UR56, URZ ;  /* 0x00000038260a72a5 */ /* 0x000fe4000f8e00ff */
[----:B------:R-:W-:Y:S02]  /*6300*/  UISETP.NE.AND UP1, UPT, UR42, 0x1, UPT ;  /* 0x000000012a00788c */ /* 0x000fe4000bf25270 */
[----:B------:R-:W-:Y:S01]  /*6310*/  UISETP.NE.AND UP2, UPT, UR45, 0x1, UPT ;  /* 0x000000012d00788c */ /* 0x000fe2000bf45270 */
[----:B------:R-:W-:Y:S02]  /*6320*/  UMOV UR4, UR5 ;  /* 0x0000000500047c82 */ /* 0x000fe40008000000 */
[----:B--2---:R-:W-:Y:S03]  /*6330*/  USHF.R.U32.HI UR5, URZ, UR12, UR4 ;  /* 0x0000000cff057299 */ /* 0x004fe60008011604 */
[----:B------:R-:W-:Y:S02]  /*6340*/  UMOV UR4, UR7 ;  /* 0x0000000700047c82 */ /* 0x000fe40008000000 */
[----:B------:R-:W-:Y:S02]  /*6350*/  USHF.R.U32.HI UR7, URZ, UR57, UR4 ;  /* 0x00000039ff077299 */ /* 0x000fe40008011604 */
[----:B------:R-:W-:Y:S02]  /*6360*/  USEL UR4, UR53, UR5, !UP0 ;  /* 0x0000000535047287 */ /* 0x000fe4000c000000 */
[----:B------:R-:W-:Y:S01]  /*6370*/  USEL UR7, UR60, UR7, !UP1 ;  /* 0x000000073c077287 */ /* 0x000fe2000c800000 */
[----:B------:R-:W-:Y:S01]  /*6380*/  UMOV UR5, UR9 ;  /* 0x0000000900057c82 */ /* 0x000fe20008000000 */
[----:B------:R-:W-:Y:S02]  /*6390*/  UIMAD.WIDE.U32 UR8, UR4, UR40, URZ ;  /* 0x00000028040872a5 */ /* 0x000fe4000f8e00ff */
[----:B------:R-:W-:Y:S03]  /*63a0*/  USHF.R.U32.HI UR6, URZ, UR12, UR5 ;  /* 0x0000000cff067299 */ /* 0x000fe60008011605 */
[----:B------:R-:W-:Y:S01]  /*63b0*/  UMOV UR5, UR11 ;  /* 0x0000000b00057c82 */ /* 0x000fe20008000000 */
[----:B------:R-:W-:Y:S02]  /*63c0*/  UIMAD.WIDE.U32 UR10, UR7, UR40, URZ ;  /* 0x00000028070a72a5 */ /* 0x000fe4000f8e00ff */
[----:B------:R-:W-:Y:S02]  /*63d0*/  USHF.R.U32.HI UR12, URZ, UR57, UR5 ;  /* 0x00000039ff0c7299 */ /* 0x000fe40008011605 */
[----:B------:R-:W-:Y:S01]  /*63e0*/  USEL UR6, UR37, UR6, !UP0 ;  /* 0x0000000625067287 */ /* 0x000fe2000c000000 */
[----:B------:R-:W-:Y:S02]  /*63f0*/  UMOV UR5, UR9 ;  /* 0x0000000900057c82 */ /* 0x000fe40008000000 */
[----:B------:R-:W-:Y:S01]  /*6400*/  UMOV UR10, UR11 ;  /* 0x0000000b000a7c82 */ /* 0x000fe20008000000 */
[----:B------:R-:W-:Y:S02]  /*6410*/  @UP2 USHF.R.U32.HI UR4, URZ, UR41, UR5 ;  /* 0x00000029ff042299 */ /* 0x000fe40008011605 */
[----:B------:R-:W-:Y:S02]  /*6420*/  @UP2 USHF.R.U32.HI UR7, URZ, UR41, UR10 ;  /* 0x00000029ff072299 */ /* 0x000fe4000801160a */
[----:B------:R-:W-:Y:S02]  /*6430*/  UIMAD UR4, UR45, UR4, URZ ;  /* 0x000000042d0472a4 */ /* 0x000fe4000f8e02ff */
[----:B------:R-:W-:Y:S02]  /*6440*/  UIMAD.WIDE.U32 UR10, UR6, UR40, URZ ;  /* 0x00000028060a72a5 */ /* 0x000fe4000f8e00ff */
[----:B------:R-:W-:Y:S02]  /*6450*/  USEL UR5, UR38, UR12, !UP1 ;  /* 0x0000000c26057287 */ /* 0x000fe4000c800000 */
[----:B------:R-:W-:Y:S02]  /*6460*/  UIMAD UR8, UR45, UR7, URZ ;  /* 0x000000072d0872a4 */ /* 0x000fe4000f8e02ff */
[----:B------:R-:W-:Y:S03]  /*6470*/  UISETP.GE.AND UP0, UPT, UR6, UR4, UPT ;  /* 0x000000040600728c */ /* 0x000fe6000bf06270 */
[----:B------:R-:W-:Y:S01]  /*6480*/  UMOV UR4, UR11 ;  /* 0x0000000b00047c82 */ /* 0x000fe20008000000 */
[----:B------:R-:W-:Y:S02]  /*6490*/  UISETP.GE.OR UP0, UPT, UR5, UR8, UP0 ;  /* 0x000000080500728c */ /* 0x000fe40008706670 */
[----:B------:R-:W-:Y:S02]  /*64a0*/  USHF.R.U32.HI UR4, URZ, UR41, UR4 ;  /* 0x00000029ff047299 */ /* 0x000fe40008011604 */
[----:B------:R-:W-:Y:S02]  /*64b0*/  UIMAD.WIDE.U32 UR8, UR5, UR40, URZ ;  /* 0x00000028050872a5 */ /* 0x000fe4000f8e00ff */
[----:B------:R-:W-:Y:S02]  /*64c0*/  USEL UR11, UR6, UR4, !UP2 ;  /* 0x00000004060b7287 */ /* 0x000fe4000d000000 */
[----:B------:R-:W-:Y:S02]  /*64d0*/  UIADD3 UR8, UPT, UPT, -UR5, URZ, URZ ;  /* 0x000000ff05087290 */ /* 0x000fe4000fffe1ff */
[----:B------:R-:W-:Y:S01]  /*64e0*/  UIADD3 UR10, UPT, UPT, -UR11, URZ, URZ ;  /* 0x000000ff0b0a7290 */ /* 0x000fe2000fffe1ff */
[----:B------:R-:W-:Y:S01]  /*64f0*/  @!UP0 UMOV UR4, UR9 ;  /* 0x0000000900048c82 */ /* 0x000fe20008000000 */
[----:B------:R-:W-:Y:S02]  /*6500*/  UIADD3 UR9, UPT, UPT, -UR6, URZ, URZ ;  /* 0x000000ff06097290 */ /* 0x000fe4000fffe1ff */
[----:B------:R-:W-:Y:S02]  /*6510*/  @!UP0 USHF.R.U32.HI UR4, URZ, UR41, UR4 ;  /* 0x00000029ff048299 */ /* 0x000fe40008011604 */
[----:B------:R-:W-:Y:S02]  /*6520*/  UIMAD UR10, UR45, UR10, UR6 ;  /* 0x0000000a2d0a72a4 */ /* 0x000fe4000f8e0206 */
[----:B------:R-:W-:Y:S04]  /*6530*/  @!UP0 USEL UR4, UR5, UR4, !UP2 ;  /* 0x0000000405048287 */ /* 0x000fe8000d000000 */
[----:B------:R-:W-:Y:S02]  /*6540*/  @!UP0 UIMAD UR10, UR7, UR10, UR4 ;  /* 0x0000000a070a82a4 */ /* 0x000fe4000f8e0204 */
[----:B------:R-:W-:Y:S02]  /*6550*/  @!UP0 UIADD3 UR11, UPT, UPT, UR11, -UR4, URZ ;  /* 0x800000040b0b8290 */ /* 0x000fe4000fffe0ff */
[----:B------:R-:W-:Y:S02]  /*6560*/  UIMAD UR7, UR42, UR8, UR38 ;  /* 0x000000082a0772a4 */ /* 0x000fe4000f8e0226 */
[----:B------:R-:W-:Y:S02]  /*6570*/  @!UP0 UIMAD UR6, UR11, UR45, UR5 ;  /* 0x0000002d0b0682a4 */ /* 0x000fe4000f8e0205 */
[----:B------:R-:W-:Y:S01]  /*6580*/  UIMAD UR4, UR58, UR9, UR37 ;  /* 0x000000093a0472a4 */ /* 0x000fe2000f8e0225 */
[----:B------:R-:W-:Y:S02]  /*6590*/  @!UP0 UMOV UR5, UR10 ;  /* 0x0000000a00058c82 */ /* 0x000fe40008000000 */
[----:B------:R-:W-:Y:S02]  /*65a0*/  UIMAD UR38, UR5, UR42, UR7 ;  /* 0x0000002a052672a4 */ /* 0x000fe4000f8e0207 */
[----:B------:R-:W-:Y:S11]  /*65b0*/  UIMAD UR37, UR6, UR58, UR4 ;  /* 0x0000003a062572a4 */ /* 0x000ff6000f8e0204 */
[----:B------:R-:W-:Y:S01]  /*65c0*/  @!UPT UIADD3 URZ, UPT, UPT, URZ, URZ, URZ ;  /* 0x000000fffffff290 */ /* 0x000fe2000fffe0ff */
.L_x_112:
[----:B------:R-:W-:Y:S01]  /*65d0*/  UISETP.NE.AND UP0, UPT, UR39, 0x1, UPT ;  /* 0x000000012700788c */ /* 0x000fe2000bf05270 */
[----:B------:R-:W-:Y:S01]  /*65e0*/  LOP3.LUT P0, RZ, R52, 0x90, RZ, 0xc0, !PT ;  /* 0x0000009034ff7812 */ /* 0x000fe2000780c0ff */
[----:B------:R-:W-:Y:S01]  /*65f0*/  USHF.L.U32 UR50, UR31, 0x6, URZ ;  /* 0x000000061f327899 */ /* 0x000fe200080006ff */
[----:B------:R-:W-:Y:S01]  /*6600*/  BSSY.RECONVERGENT B6, `(.L_x_113) ;  /* 0x0000034000067945 */ /* 0x000fe20003800200 */
[----:B------:R-:W-:Y:S01]  /*6610*/  USHF.L.U32 UR49, UR30, 0x7, URZ ;  /* 0x000000071e317899 */ /* 0x000fe200080006ff */
[----:B------:R-:W-:Y:S06]  /*6620*/  IADD3 R55, PT, PT, R55, 0x1, RZ ;  /* 0x0000000137377810 */ /* 0x000fec0007ffe0ff */
[----:B------:R-:W2:Y:S01]  /*6630*/  @!UP0 LDCU.128 UR12, c[0x0][0xb10] ;  /* 0x00016200ff0c87ac */ /* 0x000ea20008000c00 */
[----:B------:R-:W3:Y:S01]  /*6640*/  @!UP0 LDCU UR5, c[0x0][0xb0c] ;  /* 0x00016180ff0587ac */ /* 0x000ee20008000800 */
[----:B------:R-:W4:Y:S01]  /*6650*/  @!UP0 LDCU UR10, c[0x0][0xb20] ;  /* 0x00016400ff0a87ac */ /* 0x000f220008000800 */
[----:B--2---:R-:W-:Y:S02]  /*6660*/  UIMAD.WIDE.U32 UR8, UR38, UR12, URZ ;  /* 0x0000000c260872a5 */ /* 0x004fe4000f8e00ff */
[----:B------:R-:W-:Y:S02]  /*6670*/  UIMAD.WIDE.U32 UR6, UR37, UR15, URZ ;  /* 0x0000000f250672a5 */ /* 0x000fe4000f8e00ff */
[----:B------:R-:W-:Y:S03]  /*6680*/  @!UP0 UISETP.NE.AND UP1, UPT, UR14, 0x1, UPT ;  /* 0x000000010e00888c */ /* 0x000fe6000bf25270 */
[----:B------:R-:W-:Y:S01]  /*6690*/  @!UP0 UMOV UR4, UR9 ;  /* 0x0000000900048c82 */ /* 0x000fe20008000000 */
[----:B---3--:R-:W-:Y:S02]  /*66a0*/  @!UP0 UISETP.NE.AND UP2, UPT, UR5, 0x1, UPT ;  /* 0x000000010500888c */ /* 0x008fe4000bf45270 */
[----:B------:R-:W-:Y:S01]  /*66b0*/  @!UP0 USHF.R.U32.HI UR4, URZ, UR13, UR4 ;  /* 0x0000000dff048299 */ /* 0x000fe20008011604 */
[----:B------:R-:W-:Y:S02]  /*66c0*/  @!UP0 UMOV UR6, UR7 ;  /* 0x0000000700068c82 */ /* 0x000fe40008000000 */
[----:B----4-:R-:W-:Y:S02]  /*66d0*/  @!UP0 USHF.R.U32.HI UR6, URZ, UR10, UR6 ;  /* 0x0000000aff068299 */ /* 0x010fe40008011606 */
[----:B------:R-:W-:Y:S02]  /*66e0*/  @!UP0 USEL UR7, UR38, UR4, !UP2 ;  /* 0x0000000426078287 */ /* 0x000fe4000d000000 */
[----:B------:R-:W-:Y:S04]  /*66f0*/  @!UP0 USEL UR6, UR37, UR6, !UP1 ;  /* 0x0000000625068287 */ /* 0x000fe8000c800000 */
[----:B------:R-:W-:Y:S02]  /*6700*/  @!UP0 UIADD3 UR4, UPT, UPT, -UR7, UR6, URZ ;  /* 0x0000000607048290 */ /* 0x000fe4000fffe1ff */
[----:B------:R-:W-:Y:S02]  /*6710*/  @!UP0 UIADD3 UR6, UPT, UPT, UR7, -UR6, URZ ;  /* 0x8000000607068290 */ /* 0x000fe4000fffe0ff */
[----:B------:R-:W-:Y:S02]  /*6720*/  @!UP0 UIMAD UR38, UR4, UR5, UR38 ;  /* 0x00000005042682a4 */ /* 0x000fe4000f8e0226 */
[----:B------:R-:W-:Y:S01]  /*6730*/  @!UP0 UIMAD UR37, UR6, UR14, UR37 ;  /* 0x0000000e062582a4 */ /* 0x000fe2000f8e0225 */
[----:B------:R-:W-:Y:S11]  /*6740*/  @!P0 BRA `(.L_x_114) ;  /* 0x00000000007c8947 */ /* 0x000ff60003800000 */
[----:B------:R-:W2:Y:S01]  /*6750*/  LDCU.64 UR8, c[0x4][0x80] ;  /* 0x01001000ff0877ac */ /* 0x000ea20008000a00 */
[----:B------:R-:W-:Y:S01]  /*6760*/  MOV R2, 0x0 ;  /* 0x0000000000027802 */ /* 0x000fe20000000f00 */
[----:B------:R-:W-:Y:S02]  /*6770*/  HFMA2 R12, -RZ, RZ, 0, 5.9604644775390625e-08 ;  /* 0x00000001ff0c7431 */ /* 0x000fe400000001ff */
[----:B------:R-:W-:Y:S01]  /*6780*/  IMAD.MOV.U32 R8, RZ, RZ, 0x70 ;  /* 0x00000070ff087424 */ /* 0x000fe200078e00ff */
[----:B------:R3:W4:Y:S01]  /*6790*/  LDC.64 R14, c[0x4][R2] ;  /* 0x01000000020e7b82 */ /* 0x0007220000000a00 */
[----:B------:R-:W1:Y:S01]  /*67a0*/  LDCU.64 UR6, c[0x4][0x88] ;  /* 0x01001100ff0677ac */ /* 0x000e620008000a00 */
[----:B------:R-:W-:Y:S01]  /*67b0*/  IMAD.MOV.U32 R13, RZ, RZ, RZ ;  /* 0x000000ffff0d7224 */ /* 0x000fe200078e00ff */
[----:B------:R-:W1:Y:S01]  /*67c0*/  LDCU.64 UR4, c[0x4][0x8] ;  /* 0x01000100ff0477ac */ /* 0x000e620008000a00 */
[----:B--2---:R-:W-:Y:S01]  /*67d0*/  MOV R5, UR9 ;  /* 0x0000000900057c02 */ /* 0x004fe20008000f00 */
[----:B------:R-:W-:Y:S01]  /*67e0*/  IMAD.U32 R4, RZ, RZ, UR8 ;  /* 0x00000008ff047e24 */ /* 0x000fe2000f8e00ff */
[----:B-1----:R-:W-:Y:S01]  /*67f0*/  MOV R7, UR7 ;  /* 0x0000000700077c02 */ /* 0x002fe20008000f00 */
[----:B------:R-:W-:Y:S01]  /*6800*/  IMAD.U32 R6, RZ, RZ, UR6 ;  /* 0x00000006ff067e24 */ /* 0x000fe2000f8e00ff */
[----:B------:R-:W-:Y:S01]  /*6810*/  MOV R11, UR5 ;  /* 0x00000005000b7c02 */ /* 0x000fe20008000f00 */
[----:B------:R-:W-:Y:S02]  /*6820*/  IMAD.U32 R10, RZ, RZ, UR4 ;  /* 0x00000004ff0a7e24 */ /* 0x000fe4000f8e00ff */
[----:B------:R-:W-:Y:S07]  /*6830*/  LEPC R20, `(.L_x_115) ;  /* 0x000000001014794e */ /* 0x000fee0000000000 */
[----:B---345:R-:W-:Y:S05]  /*6840*/  CALL.ABS.NOINC R14 ;  /* 0x000000000e007343 */ /* 0x038fea0003c00000 */
.L_x_115:
[----:B------:R-:W1:Y:S01]  /*6850*/  LDCU.64 UR8, c[0x4][0x80] ;  /* 0x01001000ff0877ac */ /* 0x000e620008000a00 */
[----:B------:R-:W2:Y:S01]  /*6860*/  LDC.64 R2, c[0x4][R2] ;  /* 0x0100000002027b82 */ /* 0x000ea20000000a00 */
[----:B------:R-:W-:Y:S02]  /*6870*/  HFMA2 R12, -RZ, RZ, 0, 5.9604644775390625e-08 ;  /* 0x00000001ff0c7431 */ /* 0x000fe400000001ff */
[----:B------:R-:W-:Y:S02]  /*6880*/  IMAD.MOV.U32 R8, RZ, RZ, 0x70 ;  /* 0x00000070ff087424 */ /* 0x000fe400078e00ff */
[----:B------:R-:W-:Y:S01]  /*6890*/  IMAD.MOV.U32 R13, RZ, RZ, RZ ;  /* 0x000000ffff0d7224 */ /* 0x000fe200078e00ff */
[----:B------:R-:W3:Y:S01]  /*68a0*/  LDCU.64 UR6, c[0x4][0x88] ;  /* 0x01001100ff0677ac */ /* 0x000ee20008000a00 */
[----:B------:R-:W4:Y:S01]  /*68b0*/  LDCU.64 UR4, c[0x4][0x8] ;  /* 0x01000100ff0477ac */ /* 0x000f220008000a00 */
[----:B-1----:R-:W-:Y:S02]  /*68c0*/  MOV R4, UR8 ;  /* 0x0000000800047c02 */ /* 0x002fe40008000f00 */
[----:B------:R-:W-:Y:S02]  /*68d0*/  MOV R5, UR9 ;  /* 0x0000000900057c02 */ /* 0x000fe40008000f00 */
[----:B---3--:R-:W-:Y:S01]  /*68e0*/  MOV R7, UR7 ;  /* 0x0000000700077c02 */ /* 0x008fe20008000f00 */
[----:B------:R-:W-:Y:S01]  /*68f0*/  IMAD.U32 R6, RZ, RZ, UR6 ;  /* 0x00000006ff067e24 */ /* 0x000fe2000f8e00ff */
[----:B----4-:R-:W-:Y:S01]  /*6900*/  MOV R11, UR5 ;  /* 0x00000005000b7c02 */ /* 0x010fe20008000f00 */
[----:B------:R-:W-:Y:S02]  /*6910*/  IMAD.U32 R10, RZ, RZ, UR4 ;  /* 0x00000004ff0a7e24 */ /* 0x000fe4000f8e00ff */
[----:B------:R-:W-:Y:S07]  /*6920*/  LEPC R20, `(.L_x_114) ;  /* 0x000000001014794e */ /* 0x000fee0000000000 */
[----:B--2---:R-:W-:Y:S05]  /*6930*/  CALL.ABS.NOINC R2 ;  /* 0x0000000002007343 */ /* 0x004fea0003c00000 */
.L_x_114:
[----:B------:R-:W-:Y:S05]  /*6940*/  BSYNC.RECONVERGENT B6 ;  /* 0x0000000000067941 */ /* 0x000fea0003800200 */
.L_x_113:
[----:B------:R-:W-:Y:S02]  /*6950*/  R2UR UR6, R51 ;  /* 0x00000000330672ca */ /* 0x000fe400000e0000 */
[----:B------:R-:W-:Y:S02]  /*6960*/  R2UR UR5, R49 ;  /* 0x00000000310572ca */ /* 0x000fe400000e0000 */
[----:B------:R-:W-:Y:S02]  /*6970*/  R2UR UR4, R48 ;  /* 0x00000000300472ca */ /* 0x000fe400000e0000 */
[----:B------:R-:W-:Y:S02]  /*6980*/  ISETP.NE.U32.AND P4, PT, R42, RZ, PT ;  /* 0x000000ff2a00720c */ /* 0x000fe40003f85070 */
[----:B------:R-:W-:Y:S02]  /*6990*/  ISETP.NE.U32.AND P2, PT, RZ, UR54, PT ;  /* 0x00000036ff007c0c */ /* 0x000fe4000bf45070 */
[----:B------:R-:W-:Y:S02]  /*69a0*/  ISETP.NE.AND.EX P4, PT, R43, RZ, PT, P4 ;  /* 0x000000ff2b00720c */ /* 0x000fe40003f85340 */
[----:B------:R-:W-:Y:S01]  /*69b0*/  ISETP.NE.AND.EX P2, PT, RZ, UR55, PT, P2 ;  /* 0x00000037ff007c0c */ /* 0x000fe2000bf45320 */
[----:B------:R-:W-:Y:S02]  /*69c0*/  UISETP.NE.AND UP2, UPT, UR6, URZ, UPT ;  /* 0x000000ff0600728c */ /* 0x000fe4000bf45270 */
[----:B------:R-:W-:Y:S04]  /*69d0*/  UISETP.NE.U32.AND UP0, UPT, UR5, URZ, UPT ;  /* 0x000000ff0500728c */ /* 0x000fe8000bf05070 */
[----:B------:R-:W-:Y:S01]  /*69e0*/  UISETP.NE.AND.EX UP1, UPT, UR4, URZ, UPT, UP0 ;  /* 0x000000ff0400728c */ /* 0x000fe2000bf25300 */
[----:B------:R-:W-:Y:S01]  /*69f0*/  PLOP3.LUT P1, PT, PT, PT, UP2, 0x80, 0x8 ;  /* 0x000000000008781c */ /* 0x000fe20003f2f028 */
[----:B------:R-:W-:Y:S03]  /*6a00*/  UPLOP3.LUT UP0, UPT, UPT, UPT, UPT, 0x40, 0x4 ;  /* 0x000000000004789c */ /* 0x000fe60003f0e870 */
[----:B------:R-:W-:Y:S06]  /*6a10*/  @UP2 UPLOP3.LUT UP0, UPT, UPT, UPT, UP1, 0x80, 0x8 ;  /* 0x000000000008289c */ /* 0x000fec0003f0f010 */
[----:B------:R-:W-:Y:S01]  /*6a20*/  PLOP3.LUT P0, PT, PT, PT, UP0, 0x80, 0x8 ;  /* 0x000000000008781c */ /* 0x000fe20003f0f008 */
[----:B------:R-:W-:Y:S01]  /*6a30*/  @!UPT UIADD3 URZ, UPT, UPT, URZ, URZ, URZ ;  /* 0x000000fffffff290 */ /* 0x000fe2000fffe0ff */
[----:B------:R-:W-:Y:S11]  /*6a40*/  BRA.U !UP1, `(.L_x_116) ;  /* 0x0000000109407547 */ /* 0x000ff6000b800000 */
[----:B------:R-:W-:Y:S01]  /*6a50*/  UISETP.NE.U32.AND UP0, UPT, UR54, URZ, UPT ;  /* 0x000000ff3600728c */ /* 0x000fe2000bf05070 */
[----:B------:R-:W-:Y:S01]  /*6a60*/  R2UR UR6, R49 ;  /* 0x00000000310672ca */ /* 0x000fe200000e0000 */
[----:B------:R-:W2:Y:S01]  /*6a70*/  LDCU.64 UR8, c[0x0][0x358] ;  /* 0x00006b00ff0877ac */ /* 0x000ea20008000a00 */
[----:B------:R-:W-:Y:S02]  /*6a80*/  HFMA2 R46, -RZ, RZ, 0, 5.9604644775390625e-08 ;  /* 0x00000001ff2e7431 */ /* 0x000fe400000001ff */
[----:B-1----:R-:W-:Y:S01]  /*6a90*/  IMAD.MOV.U32 R0, RZ, RZ, 0x1 ;  /* 0x00000001ff007424 */ /* 0x002fe200078e00ff */
[----:B------:R-:W-:Y:S06]  /*6aa0*/  UISETP.NE.AND.EX UP0, UPT, UR55, URZ, UPT, UP0 ;  /* 0x000000ff3700728c */ /* 0x000fec000bf05300 */
[----:B------:R-:W-:Y:S05]  /*6ab0*/  PLOP3.LUT P3, PT, PT, PT, UP0, 0x80, 0x8 ;  /* 0x000000000008781c */ /* 0x000fea0003f6f008 */
[----:B------:R-:W1:Y:S01]  /*6ac0*/  @UP0 LDCU.64 UR4, c[0x0][0x888] ;  /* 0x00011100ff0407ac */ /* 0x000e620008000a00 */
[----:B------:R-:W-:Y:S07]  /*6ad0*/  @UP0 UIMAD UR6, UR36, UR6, URZ ;  /* 0x00000006240602a4 */ /* 0x000fee000f8e02ff */
[----:B------:R-:W-:Y:S01]  /*6ae0*/  @!P3 PRMT R46, R0, 0x7610, R46 ;  /* 0x00007610002eb816 */ /* 0x000fe2000000002e */
[----:B-1----:R-:W-:Y:S06]  /*6af0*/  @UP0 UIMAD.WIDE UR4, UR6, 0x4, UR4 ;  /* 0x00000004060408a5 */ /* 0x002fec000f8e0204 */
[----:B------:R-:W-:Y:S02]  /*6b00*/  IMAD.U32 R2, RZ, RZ, UR4 ;  /* 0x00000004ff027e24 */ /* 0x000fe4000f8e00ff */
[----:B------:R-:W-:Y:S03]  /*6b10*/  IMAD.U32 R3, RZ, RZ, UR5 ;  /* 0x00000005ff037e24 */ /* 0x000fe6000f8e00ff */
[----:B------:R-:W1:Y:S02]  /*6b20*/  @!UP0 LDCU UR4, c[0x0][0x880] ;  /* 0x00011000ff0487ac */ /* 0x000e640008000800 */
[----:B--2--5:R2:W5:Y:S02]  /*6b30*/  @P3 LDG.E R27, desc[UR8][R2.64] ;  /* 0x00000008021b3981 */ /* 0x024564000c1e1900 */
[----:B-12---:R-:W-:Y:S02]  /*6b40*/  @!P3 MOV R27, UR4 ;  /* 0x00000004001bbc02 */ /* 0x006fe40008000f00 */
.L_x_116:
[----:B------:R-:W-:Y:S05]  /*6b50*/  @!P4 BRA `(.L_x_117) ;  /* 0x000000000024c947 */ /* 0x000fea0003800000 */
[----:B------:R-:W-:Y:S01]  /*6b60*/  ISETP.NE.U32.AND P3, PT, R40, RZ, PT ;  /* 0x000000ff2800720c */ /* 0x000fe20003f65070 */
[----:B------:R-:W2:Y:S03]  /*6b70*/  LDCU.64 UR4, c[0x0][0x358] ;  /* 0x00006b00ff0477ac */ /* 0x000ea60008000a00 */
[----:B------:R-:W-:Y:S11]  /*6b80*/  ISETP.NE.AND.EX P3, PT, R41, RZ, PT, P3 ;  /* 0x000000ff2900720c */ /* 0x000ff60003f65330 */
[----:B------:R-:W-:Y:S02]  /*6b90*/  @!UPT UIADD3 URZ, UPT, UPT, URZ, URZ, URZ ;  /* 0x000000fffffff290 */ /* 0x000fe4000fffe0ff */
[----:B------:R-:W3:Y:S01]  /*6ba0*/  @P3 LDC.64 R2, c[0x0][0x8a8] ;  /* 0x00022a00ff023b82 */ /* 0x000ee20000000a00 */
[----:B-1----:R-:W-:Y:S04]  /*6bb0*/  @P3 IMAD R0, R42, UR36, RZ ;  /* 0x000000242a003c24 */ /* 0x002fe8000f8e02ff */
[----:B---3--:R-:W-:Y:S05]  /*6bc0*/  @P3 IMAD.WIDE R2, R0, 0x4, R2 ;  /* 0x0000000400023825 */ /* 0x008fea00078e0202 */
[----:B--2--5:R2:W5:Y:S02]  /*6bd0*/  @P3 LDG.E R24, desc[UR4][R2.64] ;  /* 0x0000000402183981 */ /* 0x024564000c1e1900 */
[----:B--2---:R-:W3:Y:S02]  /*6be0*/  @!P3 LDC R24, c[0x0][0x8a0] ;  /* 0x00022800ff18bb82 */ /* 0x004ee40000000800 */
.L_x_117:
[----:B-----5:R-:W-:Y:S01]  /*6bf0*/  FSETP.NEU.AND P3, PT, R27, RZ, PT ;  /* 0x000000ff1b00720b */ /* 0x020fe20003f6d000 */
[----:B------:R-:W-:Y:S01]  /*6c00*/  IMAD.SHL.U32 R56, R44, 0x2, RZ ;  /* 0x000000022c387824 */ /* 0x000fe200078e00ff */
[----:B------:R-:W-:Y:S01]  /*6c10*/  SEL R3, RZ, 0xffffffff, P2 ;  /* 0xffffffffff037807 */ /* 0x000fe20001000000 */
[----:B------:R-:W-:Y:S01]  /*6c20*/  BSSY B1, `(.L_x_118) ;  /* 0x0000034000017945 */ /* 0x000fe20003800000 */
[----:B------:R-:W-:Y:S01]  /*6c30*/  @P1 LOP3.LUT P2, RZ, R46, 0xff, RZ, 0xc0, !PT ;  /* 0x000000ff2eff1812 */ /* 0x000fe2000784c0ff */
[----:B------:R-:W-:Y:S01]  /*6c40*/  IMAD.MOV.U32 R63, RZ, RZ, 0x1 ;  /* 0x00000001ff3f7424 */ /* 0x000fe200078e00ff */
[----:B-1----:R-:W-:Y:S01]  /*6c50*/  @P1 SEL R0, RZ, 0xffffffff, P3 ;  /* 0xffffffffff001807 */ /* 0x002fe20001800000 */
[C---:B------:R-:W-:Y:S01]  /*6c60*/  IMAD R25, R22.reuse, 0x40, R23 ;  /* 0x0000004016197824 */ /* 0x040fe200078e0217 */
[----:B------:R-:W-:Y:S01]  /*6c70*/  LOP3.LUT R59, R59, 0x1, RZ, 0x3c, !PT ;  /* 0x000000013b3b7812 */ /* 0x000fe200078e3cff */
[----:B------:R-:W-:Y:S01]  /*6c80*/  IMAD.MOV.U32 R26, RZ, RZ, RZ ;  /* 0x000000ffff1a7224 */ /* 0x000fe200078e00ff */
[C---:B------:R-:W-:Y:S02]  /*6c90*/  @P0 SEL R0, R3.reuse, R0, !P2 ;  /* 0x0000000003000207 */ /* 0x040fe40005000000 */
[----:B------:R-:W-:Y:S02]  /*6ca0*/  CS2R R38, SRZ ;  /* 0x0000000000267805 */ /* 0x000fe4000001ff00 */
[----:B------:R-:W-:Y:S02]  /*6cb0*/  LEA R53, R22, UR43, 0x3 ;  /* 0x0000002b16357c11 */ /* 0x000fe4000f8e18ff */
[----:B------:R-:W-:Y:S02]  /*6cc0*/  CS2R R36, SRZ ;  /* 0x0000000000247805 */ /* 0x000fe4000001ff00 */
[----:B------:R-:W-:Y:S02]  /*6cd0*/  @P1 LOP3.LUT R0, R0, 0x1, RZ, 0xc0, !PT ;  /* 0x0000000100001812 */ /* 0x000fe400078ec0ff */
[----:B------:R-:W-:Y:S02]  /*6ce0*/  CS2R R30, SRZ ;  /* 0x00000000001e7805 */ /* 0x000fe4000001ff00 */
[----:B------:R-:W-:Y:S02]  /*6cf0*/  PLOP3.LUT P2, PT, PT, PT, UP1, 0x80, 0x8 ;  /* 0x000000000008781c */ /* 0x000fe40003f4f018 */
[----:B------:R-:W-:Y:S02]  /*6d00*/  CS2R R28, SRZ ;  /* 0x00000000001c7805 */ /* 0x000fe4000001ff00 */
[----:B------:R-:W-:Y:S01]  /*6d10*/  ISETP.NE.U32.OR P6, PT, R0, 0x1, !P1 ;  /* 0x000000010000780c */ /* 0x000fe20004fc5470 */
[----:B------:R-:W-:Y:S01]  /*6d20*/  VIADD R62, R56, UR43 ;  /* 0x0000002b383e7c36 */ /* 0x000fe20008000000 */
[----:B------:R-:W-:Y:S02]  /*6d30*/  LOP3.LUT P4, R54, R46, 0xff, RZ, 0xc0, !PT ;  /* 0x000000ff2e367812 */ /* 0x000fe4000788c0ff */
[----:B------:R-:W-:Y:S02]  /*6d40*/  SEL R2, RZ, 0xffffffff, P3 ;  /* 0xffffffffff027807 */ /* 0x000fe40001800000 */
[----:B------:R-:W-:Y:S03]  /*6d50*/  P2R R61, PR, RZ, 0x40 ;  /* 0x00000040ff3d7803 */ /* 0x000fe60000000000 */
[----:B------:R-:W-:Y:S04]  /*6d60*/  @P2 SEL R2, R3, R2, !P4 ;  /* 0x0000000203022207 */ /* 0x000fe80006000000 */
[----:B------:R-:W-:Y:S02]  /*6d70*/  @P6 SHF.L.U32 R0, R59, 0x1f, RZ ;  /* 0x0000001f3b006819 */ /* 0x000fe400000006ff */
[----:B------:R-:W-:Y:S02]  /*6d80*/  LOP3.LUT R2, R2, 0x1, RZ, 0xc0, !PT ;  /* 0x0000000102027812 */ /* 0x000fe400078ec0ff */
[----:B------:R1:W2:Y:S02]  /*6d90*/  @P6 SYNCS.PHASECHK.TRANS64.TRYWAIT P1, [UR43+0xd0], R0 ;  /* 0x0000d000ff0065a7 */ /* 0x0002a4000802112b */
[----:B------:R-:W-:Y:S04]  /*6da0*/  ISETP.NE.U32.AND P5, PT, R2, 0x1, PT ;  /* 0x000000010200780c */ /* 0x000fe80003fa5070 */
[----:B------:R-:W-:Y:S02]  /*6db0*/  P2R R64, PR, RZ, 0x20 ;  /* 0x00000020ff407803 */ /* 0x000fe40000000000 */
[----:B-1----:R-:W-:Y:S04]  /*6dc0*/  SHF.L.U32 R0, R58, 0x1f, RZ ;  /* 0x0000001f3a007819 */ /* 0x002fe800000006ff */
[----:B------:R1:W4:Y:S01]  /*6dd0*/  SYNCS.PHASECHK.TRANS64.TRYWAIT P0, [R53+URZ+0x140], R0 ;  /* 0x00014000350075a7 */ /* 0x00032200080011ff */
[----:B--2---:R-:W-:Y:S01]  /*6de0*/  @P6 SEL R63, RZ, 0x1, !P1 ;  /* 0x00000001ff3f6807 */ /* 0x004fe20004800000 */
[----:B-1----:R-:W-:Y:S06]  /*6df0*/  @!P6 BRA `(.L_x_119) ;  /* 0x000000000058e947 */ /* 0x002fec0003800000 */
[C---:B------:R-:W-:Y:S01]  /*6e00*/  VIADD R2, R62.reuse, 0x200 ;  /* 0x000002003e027836 */ /* 0x040fe20000000000 */
[----:B------:R-:W-:Y:S01]  /*6e10*/  LOP3.LUT P6, RZ, R45, 0x40, RZ, 0xc0, !PT ;  /* 0x000000402dff7812 */ /* 0x000fe200078cc0ff */
[----:B------:R-:W-:Y:S01]  /*6e20*/  BSSY B0, `(.L_x_120) ;  /* 0x000000e000007945 */ /* 0x000fe20003800000 */
[----:B------:R-:W-:Y:S01]  /*6e30*/  ISETP.NE.AND P2, PT, R63, RZ, PT ;  /* 0x000000ff3f00720c */ /* 0x000fe20003f45270 */
[----:B------:R-:W-:Y:S01]  /*6e40*/  @P5 VIADD R4, R62, 0x210 ;  /* 0x000002103e045836 */ /* 0x000fe20000000000 */
[----:B------:R-:W-:Y:S01]  /*6e50*/  PLOP3.LUT P1, PT, PT, PT, PT, 0x8, 0x80 ;  /* 0x000000000080781c */ /* 0x000fe20003f2e170 */
[----:B------:R-:W-:Y:S01]  /*6e60*/  IMAD.MOV.U32 R39, RZ, RZ, RZ ;  /* 0x000000ffff277224 */ /* 0x000fe200078e00ff */
[----:B------:R-:W-:Y:S02]  /*6e70*/  @P5 PLOP3.LUT P1, PT, P6, PT, PT, 0x80, 0x8 ;  /* 0x000000000008581c */ /* 0x000fe4000372f070 */
[----:B------:R-:W-:Y:S02]  /*6e80*/  CS2R R36, SRZ ;  /* 0x0000000000247805 */ /* 0x000fe4000001ff00 */
[----:B------:R-:W-:Y:S02]  /*6e90*/  CS2R R30, SRZ ;  /* 0x00000000001e7805 */ /* 0x000fe4000001ff00 */
[----:B------:R-:W-:Y:S07]  /*6ea0*/  CS2R R28, SRZ ;  /* 0x00000000001c7805 */ /* 0x000fee000001ff00 */
[----:B------:R-:W-:Y:S01]  /*6eb0*/  @P1 VIADD R4, R2, 0xfffffff0 ;  /* 0xfffffff002041836 */ /* 0x000fe20000000000 */
[----:B------:R-:W-:Y:S06]  /*6ec0*/  @P2 BRA `(.L_x_121) ;  /* 0x00000000000c2947 */ /* 0x000fec0003800000 */
[----:B------:R-:W-:Y:S04]  /*6ed0*/  SHF.L.U32 R3, R59, 0x1f, RZ ;  /* 0x0000001f3b037819 */ /* 0x000fe800000006ff */
[----:B------:R-:W1:Y:S02]  /*6ee0*/  SYNCS.PHASECHK.TRANS64.TRYWAIT P1, [UR43+0xd0], R3 ;  /* 0x0000d003ff0075a7 */ /* 0x000e64000802112b */
[----:B-1----:R-:W-:Y:S05]  /*6ef0*/  @!P1 BRA `(.L_x_122) ;  /* 0x0000003400249947 */ /* 0x002fea0003800000 */
.L_x_121:
[----:B------:R-:W-:Y:S05]  /*6f00*/  BSYNC B0 ;  /* 0x0000000000007941 */ /* 0x000fea0003800000 */
.L_x_120:
[----:B------:R-:W-:Y:S01]  /*6f10*/  ISETP.NE.AND P1, PT, R64, RZ, PT ;  /* 0x000000ff4000720c */ /* 0x000fe20003f25270 */
[----:B------:R-:W-:Y:S11]  /*6f20*/  HFMA2 R26, -RZ, RZ, 0, 5.9604644775390625e-08 ;  /* 0x00000001ff1a7431 */ /* 0x000ff600000001ff */
[----:B------:R-:W-:Y:S01]  /*6f30*/  @!UPT UIADD3 URZ, UPT, UPT, URZ, URZ, URZ ;  /* 0x000000fffffff290 */ /* 0x000fe2000fffe0ff */
[----:B------:R2:W1:Y:S04]  /*6f40*/  @P1 LDS.128 R36, [R4] ;  /* 0x0000000004241984 */ /* 0x0004680000000c00 */
[----:B------:R2:W1:Y:S02]  /*6f50*/  @P1 LDS.128 R28, [R56+UR43+0x200] ;  /* 0x0002002b381c1984 */ /* 0x0004640008000c00 */
.L_x_119:
[----:B------:R-:W-:Y:S05]  /*6f60*/  BSYNC B1 ;  /* 0x0000000000017941 */ /* 0x000fea0003800000 */
.L_x_118:
[----:B-1----:R-:W-:Y:S04]  /*6f70*/  SHF.R.U32.HI R2, RZ, 0x15, R25 ;  /* 0x00000015ff027819 */ /* 0x002fe80000011619 */
[----:B------:R-:W-:Y:S01]  /*6f80*/  LOP3.LUT P1, RZ, R2, 0x3, R47, 0x48, !PT ;  /* 0x0000000302ff7812 */ /* 0x000fe2000782482f */
[----:B------:R-:W-:Y:S01]  /*6f90*/  @!UPT UIADD3 URZ, UPT, UPT, URZ, URZ, URZ ;  /* 0x000000fffffff290 */ /* 0x000fe2000fffe0ff */
[----:B----4-:R-:W-:Y:S11]  /*6fa0*/  @P0 BRA `(.L_x_123) ;  /* 0x0000000000080947 */ /* 0x010ff60003800000 */
[----:B------:R-:W1:Y:S02]  /*6fb0*/  SYNCS.PHASECHK.TRANS64.TRYWAIT P0, [R53+URZ+0x140], R0 ;  /* 0x00014000350075a7 */ /* 0x000e6400080011ff */
[----:B-1----:R-:W-:Y:S05]  /*6fc0*/  @!P0 BRA `(.L_x_124) ;  /* 0x0000003400088947 */ /* 0x002fea0003800000 */
.L_x_123:
[----:B------:R-:W-:Y:S05]  /*6fd0*/  @!P1 BRA `(.L_x_125) ;  /* 0x0000000000409947 */ /* 0x000fea0003800000 */
[----:B------:R-:W4:Y:S01]  /*6fe0*/  LDCU.64 UR8, c[0x4][0x70] ;  /* 0x01000e00ff0877ac */ /* 0x000f220008000a00 */
[----:B------:R-:W-:Y:S01]  /*6ff0*/  MOV R3, 0x0 ;  /* 0x0000000000037802 */ /* 0x000fe20000000f00 */
[----:B------:R-:W-:Y:S02]  /*7000*/  HFMA2 R12, -RZ, RZ, 0, 5.9604644775390625e-08 ;  /* 0x00000001ff0c7431 */ /* 0x000fe400000001ff */
[----:B------:R-:W-:Y:S02]  /*7010*/  IMAD.MOV.U32 R8, RZ, RZ, 0x192 ;  /* 0x00000192ff087424 */ /* 0x000fe400078e00ff */
[----:B------:R-:W-:Y:S01]  /*7020*/  IMAD.MOV.U32 R13, RZ, RZ, RZ ;  /* 0x000000ffff0d7224 */ /* 0x000fe200078e00ff */
[----:B------:R-:W5:Y:S01]  /*7030*/  LDCU.64 UR6, c[0x4][0x78] ;  /* 0x01000f00ff0677ac */ /* 0x000f620008000a00 */
[----:B------:R-:W1:Y:S01]  /*7040*/  LDC.64 R2, c[0x4][R3] ;  /* 0x0100000003027b82 */ /* 0x000e620000000a00 */
[----:B------:R-:W3:Y:S01]  /*7050*/  LDCU.64 UR4, c[0x4][0x10] ;  /* 0x01000200ff0477ac */ /* 0x000ee20008000a00 */
[----:B----4-:R-:W-:Y:S01]  /*7060*/  MOV R5, UR9 ;  /* 0x0000000900057c02 */ /* 0x010fe20008000f00 */
[----:B--2---:R-:W-:Y:S01]  /*7070*/  IMAD.U32 R4, RZ, RZ, UR8 ;  /* 0x00000008ff047e24 */ /* 0x004fe2000f8e00ff */
[----:B-----5:R-:W-:Y:S01]  /*7080*/  MOV R7, UR7 ;  /* 0x0000000700077c02 */ /* 0x020fe20008000f00 */
[----:B------:R-:W-:Y:S01]  /*7090*/  IMAD.U32 R6, RZ, RZ, UR6 ;  /* 0x00000006ff067e24 */ /* 0x000fe2000f8e00ff */
[----:B---3--:R-:W-:Y:S01]  /*70a0*/  MOV R11, UR5 ;  /* 0x00000005000b7c02 */ /* 0x008fe20008000f00 */
[----:B------:R-:W-:Y:S02]  /*70b0*/  IMAD.U32 R10, RZ, RZ, UR4 ;  /* 0x00000004ff0a7e24 */ /* 0x000fe4000f8e00ff */
[----:B------:R-:W-:Y:S07]  /*70c0*/  LEPC R20, `(.L_x_125) ;  /* 0x000000001014794e */ /* 0x000fee0000000000 */
[----:B-1----:R-:W-:Y:S05]  /*70d0*/  CALL.ABS.NOINC R2 ;  /* 0x0000000002007343 */ /* 0x002fea0003c00000 */
.L_x_125:
[----:B------:R-:W-:Y:S01]  /*70e0*/  SHF.L.U32 R3, R28, 0x10, RZ ;  /* 0x000000101c037819 */ /* 0x000fe200000006ff */
[----:B------:R-:W-:Y:S05]  /*70f0*/  WARPSYNC.ALL ;  /* 0x0000000000007948 */ /* 0x000fea0003800000 */
[----:B------:R-:W-:Y:S01]  /*7100*/  R2UR UR4, R25 ;  /* 0x00000000190472ca */ /* 0x000fe200000e0000 */
[----:B------:R-:W-:Y:S01]  /*7110*/  BSSY.RECONVERGENT B0, `(.L_x_126) ;  /* 0x0000057000007945 */ /* 0x000fe20003800200 */
[C---:B------:R-:W-:Y:S02]  /*7120*/  SHF.L.U32 R20, R29.reuse, 0x10, RZ ;  /* 0x000000101d147819 */ /* 0x040fe400000006ff */
[----:B------:R-:W-:Y:S02]  /*7130*/  LOP3.LUT R21, R29, 0xffff0000, RZ, 0xc0, !PT ;  /* 0xffff00001d157812 */ /* 0x000fe400078ec0ff */
[----:B------:R-:W-:Y:S02]  /*7140*/  MOV R65, 0x10 ;  /* 0x0000001000417802 */ /* 0x000fe40000000f00 */
[----:B------:R-:W-:Y:S02]  /*7150*/  LOP3.LUT P6, RZ, R45, 0x40, RZ, 0xc0, !PT ;  /* 0x000000402dff7812 */ /* 0x000fe400078cc0ff */
[----:B------:R-:W-:Y:S02]  /*7160*/  ISETP.NE.AND P0, PT, R60, RZ, PT ;  /* 0x000000ff3c00720c */ /* 0x000fe40003f05270 */
[----:B------:R-:W-:Y:S01]  /*7170*/  SEL R65, R65, 0xfffffff0, !P6 ;  /* 0xfffffff041417807 */ /* 0x000fe20007000000 */
[----:B--2---:R-:W1:Y:S03]  /*7180*/  LDTM.x16 R4, tmem[UR4] ;  /* 0x00000004000479ee */ /* 0x004e660008240000 */
[----:B------:R-:W-:Y:S01]  /*7190*/  IADD3 R62, PT, PT, R62, R65, RZ ;  /* 0x000000413e3e7210 */ /* 0x000fe20007ffe0ff */
[----:B-1-3--:R-:W-:Y:S01]  /*71a0*/  FMUL R0, R24, R4 ;  /* 0x0000000418007220 */ /* 0x00afe20000400000 */
[----:B------:R-:W-:Y:S01]  /*71b0*/  LOP3.LUT R4, R28, 0xffff0000, RZ, 0xc0, !PT ;  /* 0xffff00001c047812 */ /* 0x000fe200078ec0ff */
[C---:B------:R-:W-:Y:S01]  /*71c0*/  FMUL R2, R24.reuse, R5 ;  /* 0x0000000518027220 */ /* 0x040fe20000400000 */
[C---:B------:R-:W-:Y:S01]  /*71d0*/  FMUL R7, R24.reuse, R7 ;  /* 0x0000000718077220 */ /* 0x040fe20000400000 */
[C---:B------:R-:W-:Y:S01]  /*71e0*/  FFMA R0, R27.reuse, R3, R0 ;  /* 0x000000031b007223 */ /* 0x040fe20000000000 */
[C---:B------:R-:W-:Y:S01]  /*71f0*/  FMUL R3, R24.reuse, R6 ;  /* 0x0000000618037220 */ /* 0x040fe20000400000 */
[C---:B------:R-:W-:Y:S01]  /*7200*/  FFMA R2, R27.reuse, R4, R2 ;  /* 0x000000041b027223 */ /* 0x040fe20000000002 */
[C---:B------:R-:W-:Y:S01]  /*7210*/  FMUL R4, R24.reuse, R8 ;  /* 0x0000000818047220 */ /* 0x040fe20000400000 */
[C---:B------:R-:W-:Y:S01]  /*7220*/  FMUL R8, R24.reuse, R12 ;  /* 0x0000000c18087220 */ /* 0x040fe20000400000 */
[----:B------:R-:W-:Y:S01]  /*7230*/  FMUL R12, R24, R16 ;  /* 0x00000010180c7220 */ /* 0x000fe20000400000 */
[----:B------:R-:W-:Y:S01]  /*7240*/  SHF.L.U32 R16, R30, 0x10, RZ ;  /* 0x000000101e107819 */ /* 0x000fe200000006ff */
[C---:B------:R-:W-:Y:S01]  /*7250*/  FFMA R3, R27.reuse, R20, R3 ;  /* 0x000000141b037223 */ /* 0x040fe20000000003 */
[----:B------:R-:W-:Y:S01]  /*7260*/  F2FP.BF16.F32.PACK_AB R32, R2, R0 ;  /* 0x000000000220723e */ /* 0x000fe200000010ff */
[----:B------:R-:W-:Y:S01]  /*7270*/  FFMA R7, R27, R21, R7 ;  /* 0x000000151b077223 */ /* 0x000fe20000000007 */
[----:B------:R-:W-:Y:S01]  /*7280*/  LOP3.LUT R0, R30, 0xffff0000, RZ, 0xc0, !PT ;  /* 0xffff00001e007812 */ /* 0x000fe200078ec0ff */
[C---:B------:R-:W-:Y:S01]  /*7290*/  FMUL R5, R24.reuse, R9 ;  /* 0x0000000918057220 */ /* 0x040fe20000400000 */
[----:B------:R-:W-:Y:S01]  /*72a0*/  SHF.L.U32 R2, R31, 0x10, RZ ;  /* 0x000000101f027819 */ /* 0x000fe200000006ff */
[----:B------:R-:W-:Y:S01]  /*72b0*/  FFMA R4, R27, R16, R4 ;  /* 0x000000101b047223 */ /* 0x000fe20000000004 */
[----:B------:R-:W-:Y:S01]  /*72c0*/  LOP3.LUT R16, R31, 0xffff0000, RZ, 0xc0, !PT ;  /* 0xffff00001f107812 */ /* 0x000fe200078ec0ff */
[C---:B------:R-:W-:Y:S01]  /*72d0*/  FMUL R6, R24.reuse, R10 ;  /* 0x0000000a18067220 */ /* 0x040fe20000400000 */
[----:B------:R-:W-:Y:S01]  /*72e0*/  F2FP.BF16.F32.PACK_AB R33, R7, R3 ;  /* 0x000000030721723e */ /* 0x000fe200000010ff */
[C---:B------:R-:W-:Y:S01]  /*72f0*/  FFMA R5, R27.reuse, R0, R5 ;  /* 0x000000001b057223 */ /* 0x040fe20000000005 */
[----:B------:R-:W-:Y:S01]  /*7300*/  FMUL R11, R24, R11 ;  /* 0x0000000b180b7220 */ /* 0x000fe20000400000 */
[C---:B------:R-:W-:Y:S01]  /*7310*/  SHF.L.U32 R0, R36.reuse, 0x10, RZ ;  /* 0x0000001024007819 */ /* 0x040fe200000006ff */
[C---:B------:R-:W-:Y:S01]  /*7320*/  FFMA R6, R27.reuse, R2, R6 ;  /* 0x000000021b067223 */ /* 0x040fe20000000006 */
[----:B------:R-:W-:Y:S01]  /*7330*/  LOP3.LUT R2, R36, 0xffff0000, RZ, 0xc0, !PT ;  /* 0xffff000024027812 */ /* 0x000fe200078ec0ff */
[----:B------:R-:W-:Y:S01]  /*7340*/  FFMA R11, R27, R16, R11 ;  /* 0x000000101b0b7223 */ /* 0x000fe2000000000b */
[C---:B------:R-:W-:Y:S01]  /*7350*/  FMUL R9, R24.reuse, R13 ;  /* 0x0000000d18097220 */ /* 0x040fe20000400000 */
[----:B------:R-:W-:Y:S01]  /*7360*/  SHF.L.U32 R3, R37, 0x10, RZ ;  /* 0x0000001025037819 */ /* 0x000fe200000006ff */
[----:B------:R-:W-:Y:S01]  /*7370*/  FFMA R8, R27, R0, R8 ;  /* 0x000000001b087223 */ /* 0x000fe20000000008 */
[C---:B------:R-:W-:Y:S01]  /*7380*/  FMUL R10, R24.reuse, R14 ;  /* 0x0000000e180a7220 */ /* 0x040fe20000400000 */
[----:B------:R-:W-:Y:S01]  /*7390*/  LOP3.LUT R0, R37, 0xffff0000, RZ, 0xc0, !PT ;  /* 0xffff000025007812 */ /* 0x000fe200078ec0ff */
[----:B------:R-:W-:Y:S01]  /*73a0*/  FMUL R15, R24, R15 ;  /* 0x0000000f180f7220 */ /* 0x000fe20000400000 */
[C---:B------:R-:W-:Y:S01]  /*73b0*/  FFMA R9, R27.reuse, R2, R9 ;  /* 0x000000021b097223 */ /* 0x040fe20000000009 */
[C---:B------:R-:W-:Y:S01]  /*73c0*/  FFMA R10, R27.reuse, R3, R10 ;  /* 0x000000031b0a7223 */ /* 0x040fe2000000000a */
[----:B------:R-:W-:Y:S01]  /*73d0*/  SHF.L.U32 R2, R38, 0x10, RZ ;  /* 0x0000001026027819 */ /* 0x000fe200000006ff */
[----:B------:R-:W-:Y:S01]  /*73e0*/  FFMA R15, R27, R0, R15 ;  /* 0x000000001b0f7223 */ /* 0x000fe2000000000f */
[----:B------:R-:W-:Y:S01]  /*73f0*/  F2FP.BF16.F32.PACK_AB R34, R5, R4 ;  /* 0x000000040522723e */ /* 0x000fe200000010ff */
[----:B------:R-:W-:Y:S01]  /*7400*/  FMUL R13, R24, R17 ;  /* 0x00000011180d7220 */ /* 0x000fe20000400000 */
[----:B------:R-:W-:Y:S01]  /*7410*/  LOP3.LUT R3, R38, 0xffff0000, RZ, 0xc0, !PT ;  /* 0xffff000026037812 */ /* 0x000fe200078ec0ff */
[C---:B------:R-:W-:Y:S01]  /*7420*/  FMUL R14, R24.reuse, R18 ;  /* 0x00000012180e7220 */ /* 0x040fe20000400000 */
[C---:B------:R-:W-:Y:S01]  /*7430*/  SHF.L.U32 R4, R39.reuse, 0x10, RZ ;  /* 0x0000001027047819 */ /* 0x040fe200000006ff */
[----:B------:R-:W-:Y:S01]  /*7440*/  FMUL R19, R24, R19 ;  /* 0x0000001318137220 */ /* 0x000fe20000400000 */
[----:B------:R-:W-:Y:S01]  /*7450*/  LOP3.LUT R0, R39, 0xffff0000, RZ, 0xc0, !PT ;  /* 0xffff000027007812 */ /* 0x000fe200078ec0ff */
[----:B------:R-:W-:Y:S01]  /*7460*/  FFMA R12, R27, R2, R12 ;  /* 0x000000021b0c7223 */ /* 0x000fe2000000000c */
[----:B------:R-:W-:Y:S01]  /*7470*/  F2FP.BF16.F32.PACK_AB R35, R11, R6 ;  /* 0x000000060b23723e */ /* 0x000fe200000010ff */
[C---:B------:R-:W-:Y:S01]  /*7480*/  FFMA R13, R27.reuse, R3, R13 ;  /* 0x000000031b0d7223 */ /* 0x040fe2000000000d */
[C---:B------:R-:W-:Y:S01]  /*7490*/  FFMA R14, R27.reuse, R4, R14 ;  /* 0x000000041b0e7223 */ /* 0x040fe2000000000e */
[----:B------:R-:W-:Y:S01]  /*74a0*/  FFMA R19, R27, R0, R19 ;  /* 0x000000001b137223 */ /* 0x000fe20000000013 */
[----:B------:R-:W-:Y:S01]  /*74b0*/  F2FP.BF16.F32.PACK_AB R8, R9, R8 ;  /* 0x000000080908723e */ /* 0x000fe200000010ff */
[----:B------:R1:W-:Y:S01]  /*74c0*/  STS.128 [R56+UR43+0x200], R32 ;  /* 0x0002002038007988 */ /* 0x0003e20008000c2b */
[----:B------:R-:W-:Y:S02]  /*74d0*/  F2FP.BF16.F32.PACK_AB R9, R15, R10 ;  /* 0x0000000a0f09723e */ /* 0x000fe400000010ff */
[----:B------:R-:W-:Y:S02]  /*74e0*/  F2FP.BF16.F32.PACK_AB R10, R13, R12 ;  /* 0x0000000c0d0a723e */ /* 0x000fe400000010ff */
[----:B------:R-:W-:Y:S05]  /*74f0*/  F2FP.BF16.F32.PACK_AB R11, R19, R14 ;  /* 0x0000000e130b723e */ /* 0x000fea00000010ff */
[----:B------:R1:W-:Y:S01]  /*7500*/  STS.128 [R62+0x200], R8 ;  /* 0x000200083e007388 */ /* 0x0003e20000000c00 */
[----:B------:R-:W-:Y:S01]  /*7510*/  @!PT LDS RZ, [RZ] ;  /* 0x00000000fffff984 */ /* 0x000fe20000000800 */
[----:B------:R-:W-:Y:S01]  /*7520*/  @!PT LDS RZ, [RZ] ;  /* 0x00000000fffff984 */ /* 0x000fe20000000800 */
[----:B------:R-:W-:Y:S01]  /*7530*/  @!PT LDS RZ, [RZ] ;  /* 0x00000000fffff984 */ /* 0x000fe20000000800 */
[----:B------:R-:W-:Y:S01]  /*7540*/  @!PT LDS RZ, [RZ] ;  /* 0x00000000fffff984 */ /* 0x000fe20000000800 */
[----:B------:R2:W-:Y:S07]  /*7550*/  MEMBAR.ALL.CTA ;  /* 0x0000000000007992 */ /* 0x0005ee0000008000 */
[----:B--2---:R-:W2:Y:S02]  /*7560*/  FENCE.VIEW.ASYNC.S ;  /* 0x00000000000073c6 */ /* 0x004ea40000000000 */
[----:B--2---:R-:W-:Y:S06]  /*7570*/  BAR.SYNC.DEFER_BLOCKING 0x1, 0x80 ;  /* 0x0042000000007b1d */ /* 0x004fec0000010000 */
[----:B------:R-:W-:Y:S05]  /*7580*/  @P0 BRA `(.L_x_127) ;  /* 0x00000000003c0947 */ /* 0x000fea0003800000 */
[----:B------:R-:W2:Y:S01]  /*7590*/  LDCU.64 UR6, c[0x0][0x348] ;  /* 0x00006900ff0677ac */ /* 0x000ea20008000a00 */
[----:B------:R-:W-:Y:S01]  /*75a0*/  UIADD3 UR4, UPT, UPT, UR43, 0x200, URZ ;  /* 0x000002002b047890 */ /* 0x000fe2000fffe0ff */
[----:B------:R-:W-:Y:S01]  /*75b0*/  UMOV UR51, UR36 ;  /* 0x0000002400337c82 */ /* 0x000fe20008000000 */
[----:B------:R-:W-:Y:S02]  /*75c0*/  UIADD3 UR9, UPT, UPT, UR49, 0x40, URZ ;  /* 0x0000004031097890 */ /* 0x000fe4000fffe0ff */
[----:B------:R-:W-:Y:S02]  /*75d0*/  UIADD3 UR8, UPT, UPT, UR43, 0xa00, URZ ;  /* 0x00000a002b087890 */ /* 0x000fe4000fffe0ff */
[----:B------:R-:W-:Y:S01]  /*75e0*/  MOV R52, UR4 ;  /* 0x0000000400347c02 */ /* 0x000fe20008000f00 */
[----:B------:R-:W-:Y:S01]  /*75f0*/  UMOV UR10, UR50 ;  /* 0x00000032000a7c82 */ /* 0x000fe20008000000 */
[----:B------:R-:W-:Y:S02]  /*7600*/  UMOV UR11, UR36 ;  /* 0x00000024000b7c82 */ /* 0x000fe40008000000 */
[----:B------:R-:W-:Y:S01]  /*7610*/  R2UR UR48, R52 ;  /* 0x00000000343072ca */ /* 0x000fe200000e0000 */
[----:B--2---:R-:W-:Y:S04]  /*7620*/  UIADD3 UR4, UP0, UPT, UR6, 0x680, URZ ;  /* 0x0000068006047890 */ /* 0x004fe8000ff1e0ff */
[----:B------:R-:W-:Y:S09]  /*7630*/  UIADD3.X UR5, UPT, UPT, URZ, UR7, URZ, UP0, !UPT ;  /* 0x00000007ff057290 */ /* 0x000ff200087fe4ff */
[----:B------:R2:W-:Y:S01]  /*7640*/  UTMASTG.3D [UR48], [UR4] ;  /* 0x00000030040073b5 */ /* 0x0005e20008010000 */
[----:B------:R2:W-:Y:S01]  /*7650*/  UTMASTG.3D [UR8], [UR4] ;  /* 0x00000008040073b5 */ /* 0x0005e20008010000 */
[----:B------:R0:W-:Y:S01]  /*7660*/  UTMACMDFLUSH ;  /* 0x00000000000079b7 */ /* 0x0001e20000000000 */
[----:B--2---:R-:W-:Y:S04]  /*7670*/  DEPBAR.LE SB0, 0x1 ;  /* 0x000080400000791a */ /* 0x004fe80000000000 */
.L_x_127:
[----:B------:R-:W-:Y:S05]  /*7680*/  BSYNC.RECONVERGENT B0 ;  /* 0x0000000000007941 */ /* 0x000fea0003800200 */
.L_x_126:
[----:B------:R-:W-:Y:S01]  /*7690*/  BAR.SYNC.DEFER_BLOCKING 0x1, 0x80 ;  /* 0x0042000000007b1d */ /* 0x000fe20000010000 */
[----:B------:R-:W-:Y:S01]  /*76a0*/  ISETP.NE.AND P1, PT, R61, RZ, PT ;  /* 0x000000ff3d00720c */ /* 0x000fe20003f25270 */
[----:B------:R-:W-:Y:S01]  /*76b0*/  UISETP.NE.AND UP0, UPT, UR52, URZ, UPT ;  /* 0x000000ff3400728c */ /* 0x000fe2000bf05270 */
[----:B------:R-:W-:Y:S11]  /*76c0*/  LEA R2, R26, UR43, 0x3 ;  /* 0x0000002b1a027c11 */ /* 0x000ff6000f8e18ff */
[----:B------:R-:W-:Y:S01]  /*76d0*/  @P1 SHF.L.U32 R3, R59, 0x1f, RZ ;  /* 0x0000001f3b031819 */ /* 0x000fe200000006ff */
[----:B------:R-:W-:Y:S06]  /*76e0*/  BRA.U !UP0, `(.L_x_128) ;  /* 0x0000000108247547 */ /* 0x000fec000b800000 */
[----:B------:R-:W-:Y:S01]  /*76f0*/  IMAD.U32 R4, RZ, RZ, UR46 ;  /* 0x0000002eff047e24 */ /* 0x000fe2000f8e00ff */
[----:B------:R-:W-:Y:S01]  /*7700*/  MOV R0, UR47 ;  /* 0x0000002f00007c02 */ /* 0x000fe20008000f00 */
[----:B------:R-:W-:Y:S03]  /*7710*/  UIADD3 UR4, UPT, UPT, UR46, 0x1, URZ ;  /* 0x000000012e047890 */ /* 0x000fe6000fffe0ff */
[----:B------:R-:W-:Y:S01]  /*7720*/  @P1 LEA R4, R4, UR43, 0x3 ;  /* 0x0000002b04041c11 */ /* 0x000fe2000f8e18ff */
[----:B------:R-:W-:Y:S04]  /*7730*/  UISETP.NE.AND UP0, UPT, UR4, 0x4, UPT ;  /* 0x000000040400788c */ /* 0x000fe8000bf05270 */
[----:B------:R-:W-:Y:S01]  /*7740*/  @P1 VIADD R4, R4, 0xf0 ;  /* 0x000000f004041836 */ /* 0x000fe20000000000 */
[----:B------:R-:W-:Y:S04]  /*7750*/  USEL UR46, UR4, URZ, UP0 ;  /* 0x000000ff042e7287 */ /* 0x000fe80008000000 */
[----:B------:R-:W-:Y:S04]  /*7760*/  @P1 PRMT R0, R0, 0x654, R4 ;  /* 0x0000065400001816 */ /* 0x000fe80000000004 */
[----:B------:R2:W-:Y:S04]  /*7770*/  @P1 SYNCS.ARRIVE.TRANS64.RED.A1T0 RZ, [R0+URZ], RZ ;  /* 0x000000ff00ff19a7 */ /* 0x0005e800081004ff */
.L_x_128:
[----:B------:R-:W3:Y:S01]  /*7780*/  @P1 SYNCS.PHASECHK.TRANS64.TRYWAIT P0, [R2+URZ+0xd0], R3 ;  /* 0x0000d003020015a7 */ /* 0x000ee200080011ff */
[----:B------:R-:W-:Y:S01]  /*7790*/  BSSY B1, `(.L_x_129) ;  /* 0x0000012000017945 */ /* 0x000fe20003800000 */
[----:B---3--:R-:W-:Y:S03]  /*77a0*/  @P1 SEL R63, RZ, 0x1, !P0 ;  /* 0x00000001ff3f1807 */ /* 0x008fe60004000000 */
[----:B------:R-:W-:Y:S05]  /*77b0*/  @!P1 BRA `(.L_x_130) ;  /* 0x00000000003c9947 */ /* 0x000fea0003800000 */
[----:B------:R-:W-:Y:S01]  /*77c0*/  ISETP.NE.AND P1, PT, R64, RZ, PT ;  /* 0x000000ff4000720c */ /* 0x000fe20003f25270 */
[----:B------:R-:W-:Y:S01]  /*77d0*/  BSSY B0, `(.L_x_131) ;  /* 0x0000009000007945 */ /* 0x000fe20003800000 */
[----:B------:R-:W-:Y:S11]  /*77e0*/  ISETP.NE.AND P0, PT, R63, RZ, PT ;  /* 0x000000ff3f00720c */ /* 0x000ff60003f05270 */
[----:B------:R-:W-:Y:S05]  /*77f0*/  @P1 IMAD R4, R26, 0x1000, R56 ;  /* 0x000010001a041824 */ /* 0x000fea00078e0238 */
[----:B------:R-:W-:Y:S05]  /*7800*/  @P1 IADD3 R3, PT, PT, R4, UR43, RZ ;  /* 0x0000002b04031c10 */ /* 0x000fea000fffe0ff */
[----:B------:R-:W-:Y:S01]  /*7810*/  @P1 IMAD.IADD R3, R65, 0x1, R3 ;  /* 0x0000000141031824 */ /* 0x000fe200078e0203 */
[----:B------:R-:W-:Y:S06]  /*7820*/  @P0 BRA `(.L_x_132) ;  /* 0x00000000000c0947 */ /* 0x000fec0003800000 */
[----:B--2---:R-:W-:Y:S04]  /*7830*/  SHF.L.U32 R0, R59, 0x1f, RZ ;  /* 0x0000001f3b007819 */ /* 0x004fe800000006ff */
[----:B------:R-:W2:Y:S02]  /*7840*/  SYNCS.PHASECHK.TRANS64.TRYWAIT P0, [R2+URZ+0xd0], R0 ;  /* 0x0000d000020075a7 */ /* 0x000ea400080011ff */
[----:B--2---:R-:W-:Y:S05]  /*7850*/  @!P0 BRA `(.L_x_133) ;  /* 0x0000002800f88947 */ /* 0x004fea0003800000 */
.L_x_132:
[----:B------:R-:W-:Y:S05]  /*7860*/  BSYNC B0 ;  /* 0x0000000000007941 */ /* 0x000fea0003800000 */
.L_x_131:
[----:B------:R-:W-:Y:S02]  /*7870*/  ISETP.NE.AND P0, PT, R64, RZ, PT ;  /* 0x000000ff4000720c */ /* 0x000fe40003f05270 */
[----:B------:R-:W-:Y:S11]  /*7880*/  IADD3 R26, PT, PT, R26, 0x1, RZ ;  /* 0x000000011a1a7810 */ /* 0x000ff60007ffe0ff */
[----:B------:R3:W4:Y:S04]  /*7890*/  @P0 LDS.128 R28, [R4+UR43+0x200] ;  /* 0x0002002b041c0984 */ /* 0x0007280008000c00 */
[----:B------:R3:W1:Y:S02]  /*78a0*/  @P0 LDS.128 R36, [R3+0x200] ;  /* 0x0002000003240984 */ /* 0x0006640000000c00 */
.L_x_130:
[----:B------:R-:W-:Y:S05]  /*78b0*/  BSYNC B1 ;  /* 0x0000000000017941 */ /* 0x000fea0003800000 */
.L_x_129:
[----:B--2---:R-:W-:Y:S05]  /*78c0*/  VIADD R0, R25, 0x10 ;  /* 0x0000001019007836 */ /* 0x004fea0000000000 */
[----:B------:R-:W-:Y:S04]  /*78d0*/  SHF.R.U32.HI R0, RZ, 0x15, R0 ;  /* 0x00000015ff007819 */ /* 0x000fe80000011600 */
[----:B------:R-:W-:Y:S11]  /*78e0*/  LOP3.LUT P0, RZ, R0, 0x3, R47, 0x48, !PT ;  /* 0x0000000300ff7812 */ /* 0x000ff6000780482f */
[----:B------:R-:W-:Y:S02]  /*78f0*/  @!UPT UIADD3 URZ, UPT, UPT, URZ, URZ, URZ ;  /* 0x000000fffffff290 */ /* 0x000fe4000fffe0ff */
[----:B------:R-:W-:Y:S05]  /*7900*/  @!P0 BRA `(.L_x_134) ;  /* 0x0000000000408947 */ /* 0x000fea0003800000 */
[----:B------:R-:W2:Y:S01]  /*7910*/  LDCU.64 UR8, c[0x4][0x70] ;  /* 0x01000e00ff0877ac */ /* 0x000ea20008000a00 */
[----:B---3--:R-:W-:Y:S01]  /*7920*/  MOV R3, 0x0 ;  /* 0x0000000000037802 */ /* 0x008fe20000000f00 */
[----:B------:R-:W-:Y:S02]  /*7930*/  HFMA2 R12, -RZ, RZ, 0, 5.9604644775390625e-08 ;  /* 0x00000001ff0c7431 */ /* 0x000fe400000001ff */
[----:B-1----:R-:W-:Y:S02]  /*7940*/  IMAD.MOV.U32 R8, RZ, RZ, 0x192 ;  /* 0x00000192ff087424 */ /* 0x002fe400078e00ff */
[----:B------:R-:W-:Y:S01]  /*7950*/  IMAD.MOV.U32 R13, RZ, RZ, RZ ;  /* 0x000000ffff0d7224 */ /* 0x000fe200078e00ff */
[----:B------:R-:W1:Y:S01]  /*7960*/  LDCU.64 UR6, c[0x4][0x78] ;  /* 0x01000f00ff0677ac */ /* 0x000e620008000a00 */
[----:B------:R-:W3:Y:S01]  /*7970*/  LDC.64 R2, c[0x4][R3] ;  /* 0x0100000003027b82 */ /* 0x000ee20000000a00 */
[----:B------:R-:W5:Y:S01]  /*7980*/  LDCU.64 UR4, c[0x4][0x10] ;  /* 0x01000200ff0477ac */ /* 0x000f620008000a00 */
[----:B--2---:R-:W-:Y:S01]  /*7990*/  MOV R5, UR9 ;  /* 0x0000000900057c02 */ /* 0x004fe20008000f00 */
[----:B------:R-:W-:Y:S01]  /*79a0*/  IMAD.U32 R4, RZ, RZ, UR8 ;  /* 0x00000008ff047e24 */ /* 0x000fe2000f8e00ff */
[----:B-1----:R-:W-:Y:S01]  /*79b0*/  MOV R7, UR7 ;  /* 0x0000000700077c02 */ /* 0x002fe20008000f00 */
[----:B------:R-:W-:Y:S01]  /*79c0*/  IMAD.U32 R6, RZ, RZ, UR6 ;  /* 0x00000006ff067e24 */ /* 0x000fe2000f8e00ff */
[----:B-----5:R-:W-:Y:S01]  /*79d0*/  MOV R11, UR5 ;  /* 0x00000005000b7c02 */ /* 0x020fe20008000f00 */
[----:B------:R-:W-:Y:S02]  /*79e0*/  IMAD.U32 R10, RZ, RZ, UR4 ;  /* 0x00000004ff0a7e24 */ /* 0x000fe4000f8e00ff */
[----:B------:R-:W-:Y:S07]  /*79f0*/  LEPC R20, `(.L_x_134) ;  /* 0x000000001014794e */ /* 0x000fee0000000000 */
[----:B---34-:R-:W-:Y:S05]  /*7a00*/  CALL.ABS.NOINC R2 ;  /* 0x0000000002007343 */ /* 0x018fea0003c00000 */
.L_x_134:
[----:B---34-:R-:W-:Y:S01]  /*7a10*/  SHF.L.U32 R3, R28, 0x10, RZ ;  /* 0x000000101c037819 */ /* 0x018fe200000006ff */
[----:B------:R-:W-:Y:S05]  /*7a20*/  WARPSYNC.ALL ;  /* 0x0000000000007948 */ /* 0x000fea0003800000 */
[----:B------:R-:W-:Y:S01]  /*7a30*/  R2UR UR4, R25 ;  /* 0x00000000190472ca */ /* 0x000fe200000e0000 */
[----:B------:R-:W-:Y:S01]  /*7a40*/  BSSY.RECONVERGENT B0, `(.L_x_135) ;  /* 0x000005b000007945 */ /* 0x000fe20003800200 */
[----:B------:R-:W-:Y:S02]  /*7a50*/  SHF.L.U32 R20, R30, 0x10, RZ ;  /* 0x000000101e147819 */ /* 0x000fe400000006ff */
[----:B------:R-:W-:Y:S02]  /*7a60*/  ISETP.NE.AND P6, PT, R61, RZ, PT ;  /* 0x000000ff3d00720c */ /* 0x000fe40003fc5270 */
[----:B------:R-:W-:Y:S07]  /*7a70*/  ISETP.NE.AND P0, PT, R60, RZ, PT ;  /* 0x000000ff3c00720c */ /* 0x000fee0003f05270 */
[----:B-1----:R-:W1:Y:S02]  /*7a80*/  LDTM.x16 R4, tmem[UR4+0x10] ;  /* 0x00001004000479ee */ /* 0x002e640008240000 */
[----:B-1----:R-:W-:Y:S01]  /*7a90*/  FMUL R0, R24, R4 ;  /* 0x0000000418007220 */ /* 0x002fe20000400000 */
[----:B------:R-:W-:Y:S01]  /*7aa0*/  LOP3.LUT R4, R28, 0xffff0000, RZ, 0xc0, !PT ;  /* 0xffff00001c047812 */ /* 0x000fe200078ec0ff */
[C---:B------:R-:W-:Y:S01]  /*7ab0*/  FMUL R2, R24.reuse, R5 ;  /* 0x0000000518027220 */ /* 0x040fe20000400000 */
[----:B------:R-:W-:Y:S01]  /*7ac0*/  SHF.L.U32 R5, R29, 0x10, RZ ;  /* 0x000000101d057819 */ /* 0x000fe200000006ff */
[----:B------:R-:W-:Y:S01]  /*7ad0*/  FFMA R0, R27, R3, R0 ;  /* 0x000000031b007223 */ /* 0x000fe20000000000 */
[C---:B------:R-:W-:Y:S01]  /*7ae0*/  FMUL R3, R24.reuse, R6 ;  /* 0x0000000618037220 */ /* 0x040fe20000400000 */
[----:B------:R-:W-:Y:S01]  /*7af0*/  LOP3.LUT R6, R29, 0xffff0000, RZ, 0xc0, !PT ;  /* 0xffff00001d067812 */ /* 0x000fe200078ec0ff */
[C---:B------:R-:W-:Y:S01]  /*7b00*/  FFMA R2, R27.reuse, R4, R2 ;  /* 0x000000041b027223 */ /* 0x040fe20000000002 */
[C---:B------:R-:W-:Y:S01]  /*7b10*/  FMUL R7, R24.reuse, R7 ;  /* 0x0000000718077220 */ /* 0x040fe20000400000 */
[C---:B------:R-:W-:Y:S01]  /*7b20*/  FFMA R3, R27.reuse, R5, R3 ;  /* 0x000000051b037223 */ /* 0x040fe20000000003 */
[C---:B------:R-:W-:Y:S01]  /*7b30*/  FMUL R4, R24.reuse, R8 ;  /* 0x0000000818047220 */ /* 0x040fe20000400000 */
[----:B------:R-:W-:Y:S01]  /*7b40*/  FMUL R5, R24, R9 ;  /* 0x0000000918057220 */ /* 0x000fe20000400000 */
[----:B------:R-:W-:Y:S01]  /*7b50*/  F2FP.BF16.F32.PACK_AB R32, R2, R0 ;  /* 0x000000000220723e */ /* 0x000fe200000010ff */
[C---:B------:R-:W-:Y:S01]  /*7b60*/  FFMA R7, R27.reuse, R6, R7 ;  /* 0x000000061b077223 */ /* 0x040fe20000000007 */
[----:B------:R-:W-:Y:S01]  /*7b70*/  LOP3.LUT R0, R30, 0xffff0000, RZ, 0xc0, !PT ;  /* 0xffff00001e007812 */ /* 0x000fe200078ec0ff */
[----:B------:R-:W-:Y:S01]  /*7b80*/  FFMA R4, R27, R20, R4 ;  /* 0x000000141b047223 */ /* 0x000fe20000000004 */
[----:B------:R-:W-:Y:S01]  /*7b90*/  SHF.L.U32 R2, R31, 0x10, RZ ;  /* 0x000000101f027819 */ /* 0x000fe200000006ff */
[----:B------:R-:W-:Y:S01]  /*7ba0*/  FMUL R6, R24, R10 ;  /* 0x0000000a18067220 */ /* 0x000fe20000400000 */
[----:B------:R-:W-:Y:S01]  /*7bb0*/  F2FP.BF16.F32.PACK_AB R33, R7, R3 ;  /* 0x000000030721723e */ /* 0x000fe200000010ff */
[----:B------:R-:W-:Y:S01]  /*7bc0*/  FFMA R5, R27, R0, R5 ;  /* 0x000000001b057223 */ /* 0x000fe20000000005 */
[----:B------:R-:W-:Y:S01]  /*7bd0*/  LOP3.LUT R3, R31, 0xffff0000, RZ, 0xc0, !PT ;  /* 0xffff00001f037812 */ /* 0x000fe200078ec0ff */
[----:B------:R-:W-:Y:S01]  /*7be0*/  FFMA R6, R27, R2, R6 ;  /* 0x000000021b067223 */ /* 0x000fe20000000006 */
[----:B------:R-:W-:Y:S01]  /*7bf0*/  SHF.L.U32 R7, R36, 0x10, RZ ;  /* 0x0000001024077819 */ /* 0x000fe200000006ff */
[----:B------:R-:W-:Y:S01]  /*7c00*/  FMUL R11, R24, R11 ;  /* 0x0000000b180b7220 */ /* 0x000fe20000400000 */
[----:B------:R-:W-:Y:S01]  /*7c10*/  LOP3.LUT R0, R36, 0xffff0000, RZ, 0xc0, !PT ;  /* 0xffff000024007812 */ /* 0x000fe200078ec0ff */
[C---:B------:R-:W-:Y:S01]  /*7c20*/  FMUL R8, R24.reuse, R12 ;  /* 0x0000000c18087220 */ /* 0x040fe20000400000 */
[----:B------:R-:W-:Y:S01]  /*7c30*/  SHF.L.U32 R2, R37, 0x10, RZ ;  /* 0x0000001025027819 */ /* 0x000fe200000006ff */
[C---:B------:R-:W-:Y:S01]  /*7c40*/  FMUL R9, R24.reuse, R13 ;  /* 0x0000000d18097220 */ /* 0x040fe20000400000 */
[----:B------:R-:W-:Y:S01]  /*7c50*/  F2FP.BF16.F32.PACK_AB R34, R5, R4 ;  /* 0x000000040522723e */ /* 0x000fe200000010ff */
[----:B------:R-:W-:Y:S01]  /*7c60*/  FFMA R11, R27, R3, R11 ;  /* 0x000000031b0b7223 */ /* 0x000fe2000000000b */
[----:B------:R-:W-:Y:S01]  /*7c70*/  SHF.L.U32 R3, R39, 0x10, RZ ;  /* 0x0000001027037819 */ /* 0x000fe200000006ff */
[----:B------:R-:W-:Y:S01]  /*7c80*/  FFMA R8, R27, R7, R8 ;  /* 0x000000071b087223 */ /* 0x000fe20000000008 */
[----:B------:R-:W-:Y:S01]  /*7c90*/  LOP3.LUT R4, R39, 0xffff0000, RZ, 0xc0, !PT ;  /* 0xffff000027047812 */ /* 0x000fe200078ec0ff */
[----:B------:R-:W-:Y:S01]  /*7ca0*/  FFMA R9, R27, R0, R9 ;  /* 0x000000001b097223 */ /* 0x000fe20000000009 */
[----:B------:R-:W-:Y:S01]  /*7cb0*/  LOP3.LUT R0, R37, 0xffff0000, RZ, 0xc0, !PT ;  /* 0xffff000025007812 */ /* 0x000fe200078ec0ff */
[C---:B------:R-:W-:Y:S01]  /*7cc0*/  FMUL R10, R24.reuse, R14 ;  /* 0x0000000e180a7220 */ /* 0x040fe20000400000 */
[C---:B------:R-:W-:Y:S01]  /*7cd0*/  FMUL R15, R24.reuse, R15 ;  /* 0x0000000f180f7220 */ /* 0x040fe20000400000 */
[C---:B------:R-:W-:Y:S01]  /*7ce0*/  FMUL R12, R24.reuse, R16 ;  /* 0x00000010180c7220 */ /* 0x040fe20000400000 */
[----:B------:R-:W-:Y:S01]  /*7cf0*/  FMUL R13, R24, R17 ;  /* 0x00000011180d7220 */ /* 0x000fe20000400000 */
[C---:B------:R-:W-:Y:S01]  /*7d00*/  FFMA R10, R27.reuse, R2, R10 ;  /* 0x000000021b0a7223 */ /* 0x040fe2000000000a */
[----:B------:R-:W-:Y:S01]  /*7d10*/  FFMA R15, R27, R0, R15 ;  /* 0x000000001b0f7223 */ /* 0x000fe2000000000f */
[----:B------:R-:W-:Y:S01]  /*7d20*/  SHF.L.U32 R2, R38, 0x10, RZ ;  /* 0x0000001026027819 */ /* 0x000fe200000006ff */
[----:B------:R-:W-:Y:S01]  /*7d30*/  FMUL R14, R24, R18 ;  /* 0x00000012180e7220 */ /* 0x000fe20000400000 */
[----:B------:R-:W-:Y:S01]  /*7d40*/  LOP3.LUT R0, R38, 0xffff0000, RZ, 0xc0, !PT ;  /* 0xffff000026007812 */ /* 0x000fe200078ec0ff */
[----:B------:R-:W-:Y:S01]  /*7d50*/  FMUL R19, R24, R19 ;  /* 0x0000001318137220 */ /* 0x000fe20000400000 */
[----:B------:R-:W-:Y:S01]  /*7d60*/  F2FP.BF16.F32.PACK_AB R35, R11, R6 ;  /* 0x000000060b23723e */ /* 0x000fe200000010ff */
[----:B------:R-:W-:Y:S01]  /*7d70*/  FFMA R12, R27, R2, R12 ;  /* 0x000000021b0c7223 */ /* 0x000fe2000000000c */
[----:B------:R-:W-:Y:S01]  /*7d80*/  F2FP.BF16.F32.PACK_AB R8, R9, R8 ;  /* 0x000000080908723e */ /* 0x000fe200000010ff */
[C---:B------:R-:W-:Y:S01]  /*7d90*/  FFMA R13, R27.reuse, R0, R13 ;  /* 0x000000001b0d7223 */ /* 0x040fe2000000000d */
[C---:B------:R-:W-:Y:S01]  /*7da0*/  FFMA R14, R27.reuse, R3, R14 ;  /* 0x000000031b0e7223 */ /* 0x040fe2000000000e */
[----:B------:R1:W-:Y:S01]  /*7db0*/  STS.128 [R56+UR43+0x1200], R32 ;  /* 0x0012002038007988 */ /* 0x0003e20008000c2b */
[----:B------:R-:W-:Y:S01]  /*7dc0*/  FFMA R19, R27, R4, R19 ;  /* 0x000000041b137223 */ /* 0x000fe20000000013 */
[----:B------:R-:W-:Y:S02]  /*7dd0*/  F2FP.BF16.F32.PACK_AB R9, R15, R10 ;  /* 0x0000000a0f09723e */ /* 0x000fe400000010ff */
[----:B------:R-:W-:Y:S02]  /*7de0*/  F2FP.BF16.F32.PACK_AB R10, R13, R12 ;  /* 0x0000000c0d0a723e */ /* 0x000fe400000010ff */
[----:B------:R-:W-:Y:S02]  /*7df0*/  F2FP.BF16.F32.PACK_AB R11, R19, R14 ;  /* 0x0000000e130b723e */ /* 0x000fe400000010ff */
[----:B------:R-:W-:Y:S02]  /*7e00*/  MOV R2, UR46 ;  /* 0x0000002e00027c02 */ /* 0x000fe40008000f00 */
[----:B------:R-:W-:Y:S01]  /*7e10*/  MOV R0, UR47 ;  /* 0x0000002f00007c02 */ /* 0x000fe20008000f00 */
[----:B------:R1:W-:Y:S01]  /*7e20*/  STS.128 [R62+0x1200], R8 ;  /* 0x001200083e007388 */ /* 0x0003e20000000c00 */
[----:B------:R-:W-:Y:S02]  /*7e30*/  @P6 LEA R2, R2, UR43, 0x3 ;  /* 0x0000002b02026c11 */ /* 0x000fe4000f8e18ff */
[----:B------:R-:W-:Y:S02]  /*7e40*/  @P6 SHF.L.U32 R3, R59, 0x1f, RZ ;  /* 0x0000001f3b036819 */ /* 0x000fe400000006ff */
[----:B------:R-:W-:Y:S01]  /*7e50*/  @P6 IADD3 R2, PT, PT, R2, 0xf0, RZ ;  /* 0x000000f002026810 */ /* 0x000fe20007ffe0ff */
[----:B------:R-:W-:Y:S01]  /*7e60*/  @!PT LDS RZ, [RZ] ;  /* 0x00000000fffff984 */ /* 0x000fe20000000800 */
[----:B------:R-:W-:Y:S01]  /*7e70*/  @!PT LDS RZ, [RZ] ;  /* 0x00000000fffff984 */ /* 0x000fe20000000800 */
[----:B------:R-:W-:Y:S01]  /*7e80*/  @!PT LDS RZ, [RZ] ;  /* 0x00000000fffff984 */ /* 0x000fe20000000800 */
[----:B------:R-:W-:Y:S01]  /*7e90*/  @!PT LDS RZ, [RZ] ;  /* 0x00000000fffff984 */ /* 0x000fe20000000800 */
[----:B------:R2:W-:Y:S06]  /*7ea0*/  MEMBAR.ALL.CTA ;  /* 0x0000000000007992 */ /* 0x0005ec0000008000 */
[----:B--2---:R-:W2:Y:S01]  /*7eb0*/  FENCE.VIEW.ASYNC.S ;  /* 0x00000000000073c6 */ /* 0x004ea20000000000 */
[----:B------:R-:W-:Y:S02]  /*7ec0*/  @P6 PRMT R0, R0, 0x654, R2 ;  /* 0x0000065400006816 */ /* 0x000fe40000000002 */
[----:B------:R-:W-:Y:S01]  /*7ed0*/  LEA R2, R26, UR43, 0x3 ;  /* 0x0000002b1a027c11 */ /* 0x000fe2000f8e18ff */
[----:B--2---:R-:W-:Y:S06]  /*7ee0*/  BAR.SYNC.DEFER_BLOCKING 0x1, 0x80 ;  /* 0x0042000000007b1d */ /* 0x004fec0000010000 */
[----:B------:R-:W-:Y:S05]  /*7ef0*/  @P0 BRA `(.L_x_136) ;  /* 0x00000000003c0947 */ /* 0x000fea0003800000 */
[----:B------:R-:W2:Y:S01]  /*7f00*/  LDCU.64 UR6, c[0x0][0x348] ;  /* 0x00006900ff0677ac */ /* 0x000ea20008000a00 */
[----:B------:R-:W-:Y:S02]  /*7f10*/  UIADD3 UR13, UPT, UPT, UR49, 0x10, URZ ;  /* 0x00000010310d7890 */ /* 0x000fe4000fffe0ff */
[----:B------:R-:W-:Y:S01]  /*7f20*/  UIADD3 UR12, UPT, UPT, UR43, 0x1200, URZ ;  /* 0x000012002b0c7890 */ /* 0x000fe2000fffe0ff */
[----:B------:R-:W-:Y:S01]  /*7f30*/  UMOV UR14, UR50 ;  /* 0x00000032000e7c82 */ /* 0x000fe20008000000 */
[----:B------:R-:W-:Y:S01]  /*7f40*/  UMOV UR15, UR36 ;  /* 0x00000024000f7c82 */ /* 0x000fe20008000000 */
[----:B------:R-:W-:Y:S02]  /*7f50*/  UIADD3 UR9, UPT, UPT, UR49, 0x50, URZ ;  /* 0x0000005031097890 */ /* 0x000fe4000fffe0ff */
[----:B------:R-:W-:Y:S01]  /*7f60*/  UIADD3 UR8, UPT, UPT, UR43, 0x1a00, URZ ;  /* 0x00001a002b087890 */ /* 0x000fe2000fffe0ff */
[----:B------:R-:W-:Y:S01]  /*7f70*/  UMOV UR10, UR50 ;  /* 0x00000032000a7c82 */ /* 0x000fe20008000000 */
[----:B------:R-:W-:Y:S01]  /*7f80*/  UMOV UR11, UR36 ;  /* 0x00000024000b7c82 */ /* 0x000fe20008000000 */
[----:B--2---:R-:W-:Y:S04]  /*7f90*/  UIADD3 UR4, UP0, UPT, UR6, 0x680, URZ ;  /* 0x0000068006047890 */ /* 0x004fe8000ff1e0ff */
[----:B------:R-:W-:Y:S09]  /*7fa0*/  UIADD3.X UR5, UPT, UPT, URZ, UR7, URZ, UP0, !UPT ;  /* 0x00000007ff057290 */ /* 0x000ff200087fe4ff */
[----:B------:R2:W-:Y:S01]  /*7fb0*/  UTMASTG.3D [UR12], [UR4] ;  /* 0x0000000c040073b5 */ /* 0x0005e20008010000 */
[----:B------:R2:W-:Y:S01]  /*7fc0*/  UTMASTG.3D [UR8], [UR4] ;  /* 0x00000008040073b5 */ /* 0x0005e20008010000 */
[----:B------:R0:W-:Y:S01]  /*7fd0*/  UTMACMDFLUSH ;  /* 0x00000000000079b7 */ /* 0x0001e20000000000 */
[----:B--2---:R-:W-:Y:S04]  /*7fe0*/  DEPBAR.LE SB0, 0x1 ;  /* 0x000080400000791a */ /* 0x004fe80000000000 */
.L_x_136:
[----:B------:R-:W-:Y:S05]  /*7ff0*/  BSYNC.RECONVERGENT B0 ;  /* 0x0000000000007941 */ /* 0x000fea0003800200 */
.L_x_135:
[----:B------:R-:W-:Y:S01]  /*8000*/  BAR.SYNC.DEFER_BLOCKING 0x1, 0x80 ;  /* 0x0042000000007b1d */ /* 0x000fe20000010000 */
[----:B------:R-:W-:Y:S04]  /*8010*/  UIADD3 UR4, UPT, UPT, UR46, 0x1, URZ ;  /* 0x000000012e047890 */ /* 0x000fe8000fffe0ff */
[----:B------:R-:W-:Y:S04]  /*8020*/  UISETP.NE.AND UP0, UPT, UR4, 0x4, UPT ;  /* 0x000000040400788c */ /* 0x000fe8000bf05270 */
[----:B------:R-:W-:Y:S01]  /*8030*/  USEL UR44, UR4, URZ, UP0 ;  /* 0x000000ff042c7287 */ /* 0x000fe20008000000 */
[----:B------:R2:W-:Y:S01]  /*8040*/  @P6 SYNCS.ARRIVE.TRANS64.RED.A1T0 RZ, [R0+URZ], RZ ;  /* 0x000000ff00ff69a7 */ /* 0x0005e200081004ff */
[----:B------:R-:W-:Y:S01]  /*8050*/  BSSY B1, `(.L_x_137) ;  /* 0x0000013000017945 */ /* 0x000fe20003800000 */
[----:B------:R-:W3:Y:S02]  /*8060*/  @P6 SYNCS.PHASECHK.TRANS64.TRYWAIT P0, [R2+URZ+0xd0], R3 ;  /* 0x0000d003020065a7 */ /* 0x000ee400080011ff */
[----:B---3--:R-:W-:Y:S01]  /*8070*/  @P6 SEL R63, RZ, 0x1, !P0 ;  /* 0x00000001ff3f6807 */ /* 0x008fe20004000000 */
[----:B--2---:R-:W-:Y:S06]  /*8080*/  @!P6 BRA `(.L_x_138) ;  /* 0x00000000003ce947 */ /* 0x004fec0003800000 */
[----:B------:R-:W-:Y:S01]  /*8090*/  ISETP.NE.AND P1, PT, R64, RZ, PT ;  /* 0x000000ff4000720c */ /* 0x000fe20003f25270 */
[----:B------:R-:W-:Y:S01]  /*80a0*/  BSSY B0, `(.L_x_139) ;  /* 0x0000009000007945 */ /* 0x000fe20003800000 */
[----:B------:R-:W-:Y:S11]  /*80b0*/  ISETP.NE.AND P0, PT, R63, RZ, PT ;  /* 0x000000ff3f00720c */ /* 0x000ff60003f05270 */
[----:B------:R-:W-:Y:S05]  /*80c0*/  @P1 IMAD R3, R26, 0x1000, R56 ;  /* 0x000010001a031824 */ /* 0x000fea00078e0238 */
[----:B------:R-:W-:Y:S05]  /*80d0*/  @P1 IADD3 R0, PT, PT, R3, UR43, RZ ;  /* 0x0000002b03001c10 */ /* 0x000fea000fffe0ff */
[----:B------:R-:W-:Y:S01]  /*80e0*/  @P1 IMAD.IADD R0, R65, 0x1, R0 ;  /* 0x0000000141001824 */ /* 0x000fe200078e0200 */
[----:B------:R-:W-:Y:S06]  /*80f0*/  @P0 BRA `(.L_x_140) ;  /* 0x00000000000c0947 */ /* 0x000fec0003800000 */
[----:B------:R-:W-:Y:S04]  /*8100*/  SHF.L.U32 R4, R59, 0x1f, RZ ;  /* 0x0000001f3b047819 */ /* 0x000fe800000006ff */
[----:B------:R-:W2:Y:S02]  /*8110*/  SYNCS.PHASECHK.TRANS64.TRYWAIT P0, [R2+URZ+0xd0], R4 ;  /* 0x0000d004020075a7 */ /* 0x000ea400080011ff */
[----:B--2---:R-:W-:Y:S05]  /*8120*/  @!P0 BRA `(.L_x_141) ;  /* 0x0000002000d88947 */ /* 0x004fea0003800000 */
.L_x_140:
[----:B------:R-:W-:Y:S05]  /*8130*/  BSYNC B0 ;  /* 0x0000000000007941 */ /* 0x000fea0003800000 */
.L_x_139:
[----:B------:R-:W-:Y:S02]  /*8140*/  ISETP.NE.AND P0, PT, R64, RZ, PT ;  /* 0x000000ff4000720c */ /* 0x000fe40003f05270 */
[----:B------:R-:W-:Y:S11]  /*8150*/  IADD3 R26, PT, PT, R26, 0x1, RZ ;  /* 0x000000011a1a7810 */ /* 0x000ff60007ffe0ff */
[----:B------:R3:W4:Y:S04]  /*8160*/  @P0 LDS.128 R28, [R3+UR43+0x200] ;  /* 0x0002002b031c0984 */ /* 0x0007280008000c00 */
[----:B------:R3:W1:Y:S02]  /*8170*/  @P0 LDS.128 R36, [R0+0x200] ;  /* 0x0002000000240984 */ /* 0x0006640000000c00 */
.L_x_138:
[----:B------:R-:W-:Y:S05]  /*8180*/  BSYNC B1 ;  /* 0x0000000000017941 */ /* 0x000fea0003800000 */
.L_x_137:
[----:B---3--:R-:W-:Y:S05]  /*8190*/  VIADD R0, R25, 0x20 ;  /* 0x0000002019007836 */ /* 0x008fea0000000000 */
[----:B------:R-:W-:Y:S04]  /*81a0*/  SHF.R.U32.HI R0, RZ, 0x15, R0 ;  /* 0x00000015ff007819 */ /* 0x000fe80000011600 */
[----:B------:R-:W-:Y:S11]  /*81b0*/  LOP3.LUT P0, RZ, R0, 0x3, R47, 0x48, !PT ;  /* 0x0000000300ff7812 */ /* 0x000ff6000780482f */
[----:B------:R-:W-:Y:S02]  /*81c0*/  @!UPT UIADD3 URZ, UPT, UPT, URZ, URZ, URZ ;  /* 0x000000fffffff290 */ /* 0x000fe4000fffe0ff */
[----:B------:R-:W-:Y:S05]  /*81d0*/  @!P0 BRA `(.L_x_142) ;  /* 0x0000000000408947 */ /* 0x000fea0003800000 */
[----:B------:R-:W3:Y:S01]  /*81e0*/  LDCU.64 UR8, c[0x4][0x70] ;  /* 0x01000e00ff0877ac */ /* 0x000ee20008000a00 */
[----:B------:R-:W-:Y:S01]  /*81f0*/  MOV R3, 0x0 ;  /* 0x0000000000037802 */ /* 0x000fe20000000f00 */
[----:B------:R-:W-:Y:S02]  /*8200*/  HFMA2 R12, -RZ, RZ, 0, 5.9604644775390625e-08 ;  /* 0x00000001ff0c7431 */ /* 0x000fe400000001ff */
[----:B-1----:R-:W-:Y:S02]  /*8210*/  IMAD.MOV.U32 R8, RZ, RZ, 0x192 ;  /* 0x00000192ff087424 */ /* 0x002fe400078e00ff */
[----:B------:R-:W-:Y:S01]  /*8220*/  IMAD.MOV.U32 R13, RZ, RZ, RZ ;  /* 0x000000ffff0d7224 */ /* 0x000fe200078e00ff */
[----:B------:R-:W1:Y:S01]  /*8230*/  LDCU.64 UR6, c[0x4][0x78] ;  /* 0x01000f00ff0677ac */ /* 0x000e620008000a00 */
[----:B--2---:R-:W2:Y:S01]  /*8240*/  LDC.64 R2, c[0x4][R3] ;  /* 0x0100000003027b82 */ /* 0x004ea20000000a00 */
[----:B------:R-:W5:Y:S01]  /*8250*/  LDCU.64 UR4, c[0x4][0x10] ;  /* 0x01000200ff0477ac */ /* 0x000f620008000a00 */
[----:B---3--:R-:W-:Y:S01]  /*8260*/  MOV R5, UR9 ;  /* 0x0000000900057c02 */ /* 0x008fe20008000f00 */
[----:B------:R-:W-:Y:S01]  /*8270*/  IMAD.U32 R4, RZ, RZ, UR8 ;  /* 0x00000008ff047e24 */ /* 0x000fe2000f8e00ff */
[----:B-1----:R-:W-:Y:S01]  /*8280*/  MOV R7, UR7 ;  /* 0x0000000700077c02 */ /* 0x002fe20008000f00 */
[----:B------:R-:W-:Y:S01]  /*8290*/  IMAD.U32 R6, RZ, RZ, UR6 ;  /* 0x00000006ff067e24 */ /* 0x000fe2000f8e00ff */
[----:B-----5:R-:W-:Y:S01]  /*82a0*/  MOV R11, UR5 ;  /* 0x00000005000b7c02 */ /* 0x020fe20008000f00 */
[----:B------:R-:W-:Y:S02]  /*82b0*/  IMAD.U32 R10, RZ, RZ, UR4 ;  /* 0x00000004ff0a7e24 */ /* 0x000fe4000f8e00ff */
[----:B------:R-:W-:Y:S07]  /*82c0*/  LEPC R20, `(.L_x_142) ;  /* 0x000000001014794e */ /* 0x000fee0000000000 */
[----:B--2-4-:R-:W-:Y:S05]  /*82d0*/  CALL.ABS.NOINC R2 ;  /* 0x0000000002007343 */ /* 0x014fea0003c00000 */
.L_x_142:
[----:B----4-:R-:W-:Y:S01]  /*82e0*/  SHF.L.U32 R3, R28, 0x10, RZ ;  /* 0x000000101c037819 */ /* 0x010fe200000006ff */
[----:B------:R-:W-:Y:S05]  /*82f0*/  WARPSYNC.ALL ;  /* 0x0000000000007948 */ /* 0x000fea0003800000 */
[----:B------:R-:W-:Y:S01]  /*8300*/  R2UR UR4, R25 ;  /* 0x00000000190472ca */ /* 0x000fe200000e0000 */
[----:B------:R-:W-:Y:S01]  /*8310*/  BSSY.RECONVERGENT B0, `(.L_x_143) ;  /* 0x000005b000007945 */ /* 0x000fe20003800200 */
[----:B------:R-:W-:Y:S02]  /*8320*/  SHF.L.U32 R20, R30, 0x10, RZ ;  /* 0x000000101e147819 */ /* 0x000fe400000006ff */
[----:B------:R-:W-:Y:S02]  /*8330*/  ISETP.NE.AND P6, PT, R61, RZ, PT ;  /* 0x000000ff3d00720c */ /* 0x000fe40003fc5270 */
[----:B------:R-:W-:Y:S07]  /*8340*/  ISETP.NE.AND P0, PT, R60, RZ, PT ;  /* 0x000000ff3c00720c */ /* 0x000fee0003f05270 */
[----:B-12---:R-:W1:Y:S02]  /*8350*/  LDTM.x16 R4, tmem[UR4+0x20] ;  /* 0x00002004000479ee */ /* 0x006e640008240000 */
        /* <DEDUP_REMOVED lines=59> */
[----:B------:R-:W-:Y:S02]  /*8710*/  LEA R3, R26, UR43, 0x3 ;  /* 0x0000002b1a037c11 */ /* 0x000fe4000f8e18ff */
        /* <DEDUP_REMOVED lines=8> */
[----:B------:R-:W-:Y:S01]  /*87a0*/  @P6 SHF.L.U32 R2, R59, 0x1f, RZ ;  /* 0x0000001f3b026819 */ /* 0x000fe200000006ff */
        /* <DEDUP_REMOVED lines=17> */
.L_x_144:
[----:B------:R-:W-:Y:S05]  /*88c0*/  BSYNC.RECONVERGENT B0 ;  /* 0x0000000000007941 */ /* 0x000fea0003800200 */
.L_x_143:
        /* <DEDUP_REMOVED lines=19> */
.L_x_148:
[----:B------:R-:W-:Y:S05]  /*8a00*/  BSYNC B0 ;  /* 0x0000000000007941 */ /* 0x000fea0003800000 */
.L_x_147:
[----:B------:R-:W-:Y:S11]  /*8a10*/  ISETP.NE.AND P0, PT, R64, RZ, PT ;  /* 0x000000ff4000720c */ /* 0x000ff60003f05270 */
[----:B------:R-:W-:Y:S02]  /*8a20*/  @!UPT UIADD3 URZ, UPT, UPT, URZ, URZ, URZ ;  /* 0x000000fffffff290 */ /* 0x000fe4000fffe0ff */
[----:B------:R3:W4:Y:S04]  /*8a30*/  @P0 LDS.128 R28, [R26+UR43+0x200] ;  /* 0x0002002b1a1c0984 */ /* 0x0007280008000c00 */
[----:B------:R3:W1:Y:S02]  /*8a40*/  @P0 LDS.128 R36, [R65+0x200] ;  /* 0x0002000041240984 */ /* 0x0006640000000c00 */
.L_x_146:
[----:B------:R-:W-:Y:S05]  /*8a50*/  BSYNC B1 ;  /* 0x0000000000017941 */ /* 0x000fea0003800000 */
.L_x_145:
[----:B--2---:R-:W-:Y:S05]  /*8a60*/  VIADD R0, R25, 0x30 ;  /* 0x0000003019007836 */ /* 0x004fea0000000000 */
[----:B------:R-:W-:Y:S04]  /*8a70*/  SHF.R.U32.HI R0, RZ, 0x15, R0 ;  /* 0x00000015ff007819 */ /* 0x000fe80000011600 */
[----:B------:R-:W-:Y:S11]  /*8a80*/  LOP3.LUT P0, RZ, R0, 0x3, R47, 0x48, !PT ;  /* 0x0000000300ff7812 */ /* 0x000ff6000780482f */
[----:B------:R-:W-:Y:S02]  /*8a90*/  @!UPT UIADD3 URZ, UPT, UPT, URZ, URZ, URZ ;  /* 0x000000fffffff290 */ /* 0x000fe4000fffe0ff */
[----:B------:R-:W-:Y:S05]  /*8aa0*/  @!P0 BRA `(.L_x_150) ;  /* 0x0000000000408947 */ /* 0x000fea0003800000 */
[----:B------:R-:W2:Y:S01]  /*8ab0*/  LDCU.64 UR8, c[0x4][0x70] ;  /* 0x01000e00ff0877ac */ /* 0x000ea20008000a00 */
[----:B------:R-:W-:Y:S01]  /*8ac0*/  MOV R3, 0x0 ;  /* 0x0000000000037802 */ /* 0x000fe20000000f00 */
        /* <DEDUP_REMOVED lines=14> */
.L_x_150:
[----:B------:R-:W-:Y:S01]  /*8bb0*/  ISETP.NE.AND P0, PT, R60, RZ, PT ;  /* 0x000000ff3c00720c */ /* 0x000fe20003f05270 */
[----:B------:R-:W-:Y:S05]  /*8bc0*/  WARPSYNC.ALL ;  /* 0x0000000000007948 */ /* 0x000fea0003800000 */
[----:B------:R-:W-:Y:S01]  /*8bd0*/  R2UR UR4, R25 ;  /* 0x00000000190472ca */ /* 0x000fe200000e0000 */
[----:B------:R-:W-:Y:S01]  /*8be0*/  BSSY.RECONVERGENT B0, `(.L_x_151) ;  /* 0x0000057000007945 */ /* 0x000fe20003800200 */
[C---:B----4-:R-:W-:Y:S02]  /*8bf0*/  SHF.L.U32 R20, R28.reuse, 0x10, RZ ;  /* 0x000000101c147819 */ /* 0x050fe400000006ff */
[----:B------:R-:W-:Y:S02]  /*8c00*/  LOP3.LUT R21, R28, 0xffff0000, RZ, 0xc0, !PT ;  /* 0xffff00001c157812 */ /* 0x000fe400078ec0ff */
[C---:B------:R-:W-:Y:S02]  /*8c10*/  SHF.L.U32 R25, R29.reuse, 0x10, RZ ;  /* 0x000000101d197819 */ /* 0x040fe400000006ff */
[----:B---3--:R-:W-:Y:S02]  /*8c20*/  LOP3.LUT R26, R29, 0xffff0000, RZ, 0xc0, !PT ;  /* 0xffff00001d1a7812 */ /* 0x008fe400078ec0ff */
[C---:B------:R-:W-:Y:S02]  /*8c30*/  SHF.L.U32 R28, R30.reuse, 0x10, RZ ;  /* 0x000000101e1c7819 */ /* 0x040fe400000006ff */
[----:B------:R-:W-:Y:S01]  /*8c40*/  LOP3.LUT R29, R30, 0xffff0000, RZ, 0xc0, !PT ;  /* 0xffff00001e1d7812 */ /* 0x000fe200078ec0ff */
[----:B-1----:R-:W1:Y:S01]  /*8c50*/  LDTM.x16 R4, tmem[UR4+0x30] ;  /* 0x00003004000479ee */ /* 0x002e620008240000 */
[C---:B------:R-:W-:Y:S01]  /*8c60*/  SHF.L.U32 R30, R31.reuse, 0x10, RZ ;  /* 0x000000101f1e7819 */ /* 0x040fe200000006ff */
[----:B------:R-:W-:Y:S01]  /*8c70*/  NOP ;  /* 0x0000000000007918 */ /* 0x000fe20000000000 */
[----:B------:R-:W-:Y:S02]  /*8c80*/  LOP3.LUT R31, R31, 0xffff0000, RZ, 0xc0, !PT ;  /* 0xffff00001f1f7812 */ /* 0x000fe400078ec0ff */
[C---:B------:R-:W-:Y:S02]  /*8c90*/  SHF.L.U32 R32, R36.reuse, 0x10, RZ ;  /* 0x0000001024207819 */ /* 0x040fe400000006ff */
[----:B------:R-:W-:Y:S02]  /*8ca0*/  LOP3.LUT R33, R36, 0xffff0000, RZ, 0xc0, !PT ;  /* 0xffff000024217812 */ /* 0x000fe400078ec0ff */
[----:B------:R-:W-:Y:S02]  /*8cb0*/  IADD3 R53, PT, PT, R53, 0x160, RZ ;  /* 0x0000016035357810 */ /* 0x000fe40007ffe0ff */
[----:B------:R-:W-:Y:S02]  /*8cc0*/  SHF.L.U32 R34, R37, 0x10, RZ ;  /* 0x0000001025227819 */ /* 0x000fe400000006ff */
[----:B------:R-:W-:Y:S02]  /*8cd0*/  LOP3.LUT R53, R53, 0xfefffff8, RZ, 0xc0, !PT ;  /* 0xfefffff835357812 */ /* 0x000fe400078ec0ff */
[----:B------:R-:W-:Y:S02]  /*8ce0*/  LOP3.LUT R35, R37, 0xffff0000, RZ, 0xc0, !PT ;  /* 0xffff000025237812 */ /* 0x000fe400078ec0ff */
[----:B-1----:R1:W-:Y:S01]  /*8cf0*/  SYNCS.ARRIVE.TRANS64.RED.A1T0 RZ, [R53+URZ], RZ ;  /* 0x000000ff35ff79a7 */ /* 0x0023e200081004ff */
[C---:B------:R-:W-:Y:S02]  /*8d00*/  SHF.L.U32 R36, R38.reuse, 0x10, RZ ;  /* 0x0000001026247819 */ /* 0x040fe400000006ff */
[----:B------:R-:W-:Y:S02]  /*8d10*/  LOP3.LUT R37, R38, 0xffff0000, RZ, 0xc0, !PT ;  /* 0xffff000026257812 */ /* 0x000fe400078ec0ff */
[----:B------:R-:W-:Y:S01]  /*8d20*/  SHF.L.U32 R38, R39, 0x10, RZ ;  /* 0x0000001027267819 */ /* 0x000fe200000006ff */
[C---:B------:R-:W-:Y:S01]  /*8d30*/  FMUL R4, R24.reuse, R4 ;  /* 0x0000000418047220 */ /* 0x040fe20000400000 */
[C---:B------:R-:W-:Y:S01]  /*8d40*/  FMUL R5, R24.reuse, R5 ;  /* 0x0000000518057220 */ /* 0x040fe20000400000 */
[C---:B------:R-:W-:Y:S01]  /*8d50*/  FMUL R6, R24.reuse, R6 ;  /* 0x0000000618067220 */ /* 0x040fe20000400000 */
[C---:B------:R-:W-:Y:S01]  /*8d60*/  FMUL R7, R24.reuse, R7 ;  /* 0x0000000718077220 */ /* 0x040fe20000400000 */
[C---:B------:R-:W-:Y:S01]  /*8d70*/  FFMA R4, R27.reuse, R20, R4 ;  /* 0x000000141b047223 */ /* 0x040fe20000000004 */
        /* <DEDUP_REMOVED lines=15> */
[C---:B------:R-:W-:Y:S01]  /*8e70*/  FMUL R12, R24.reuse, R16 ;  /* 0x00000010180c7220 */ /* 0x040fe20000400000 */
[C---:B------:R-:W-:Y:S01]  /*8e80*/  FFMA R0, R27.reuse, R32, R0 ;  /* 0x000000201b007223 */ /* 0x040fe20000000000 */
[C---:B------:R-:W-:Y:S01]  /*8e90*/  FMUL R13, R24.reuse, R17 ;  /* 0x00000011180d7220 */ /* 0x040fe20000400000 */
[----:B------:R-:W-:Y:S01]  /*8ea0*/  FFMA R2, R27, R33, R2 ;  /* 0x000000211b027223 */ /* 0x000fe20000000002 */
[----:B------:R-:W-:Y:S01]  /*8eb0*/  F2FP.BF16.F32.PACK_AB R4, R5, R4 ;  /* 0x000000040504723e */ /* 0x000fe200000010ff */
[C---:B------:R-:W-:Y:S01]  /*8ec0*/  FMUL R14, R24.reuse, R18 ;  /* 0x00000012180e7220 */ /* 0x040fe20000400000 */
[----:B------:R-:W-:Y:S01]  /*8ed0*/  FFMA R3, R27, R34, R3 ;  /* 0x000000221b037223 */ /* 0x000fe20000000003 */
[----:B------:R-:W-:Y:S01]  /*8ee0*/  LOP3.LUT R39, R39, 0xffff0000, RZ, 0xc0, !PT ;  /* 0xffff000027277812 */ /* 0x000fe200078ec0ff */
[----:B------:R-:W-:Y:S01]  /*8ef0*/  FFMA R15, R27, R35, R15 ;  /* 0x000000231b0f7223 */ /* 0x000fe2000000000f */
[----:B------:R-:W-:Y:S01]  /*8f00*/  F2FP.BF16.F32.PACK_AB R5, R7, R6 ;  /* 0x000000060705723e */ /* 0x000fe200000010ff */
[----:B------:R-:W-:Y:S01]  /*8f10*/  FMUL R19, R24, R19 ;  /* 0x0000001318137220 */ /* 0x000fe20000400000 */
[----:B------:R-:W-:Y:S01]  /*8f20*/  F2FP.BF16.F32.PACK_AB R6, R9, R8 ;  /* 0x000000080906723e */ /* 0x000fe200000010ff */
        /* <DEDUP_REMOVED lines=34> */
.L_x_152:
[----:B------:R-:W-:Y:S05]  /*9150*/  BSYNC.RECONVERGENT B0 ;  /* 0x0000000000007941 */ /* 0x000fea0003800200 */
.L_x_151:
[----:B------:R-:W-:Y:S01]  /*9160*/  BAR.SYNC.DEFER_BLOCKING 0x1, 0x80 ;  /* 0x0042000000007b1d */ /* 0x000fe20000010000 */
[----:B------:R-:W-:Y:S01]  /*9170*/  UISETP.NE.AND UP0, UPT, UR52, -0x4, UPT ;  /* 0xfffffffc3400788c */ /* 0x000fe2000bf05270 */
[----:B------:R-:W-:Y:S08]  /*9180*/  IADD3 R22, PT, PT, R22, 0x1, RZ ;  /* 0x0000000116167810 */ /* 0x000ff00007ffe0ff */
[----:B------:R-:W-:Y:S05]  /*9190*/  BRA.U !UP0, `(.L_x_153) ;  /* 0x0000000108287547 */ /* 0x000fea000b800000 */
[----:B------:R-:W-:Y:S01]  /*91a0*/  ISETP.NE.AND P0, PT, R61, RZ, PT ;  /* 0x000000ff3d00720c */ /* 0x000fe20003f05270 */
[----:B------:R-:W-:Y:S01]  /*91b0*/  IMAD.U32 R2, RZ, RZ, UR46 ;  /* 0x0000002eff027e24 */ /* 0x000fe2000f8e00ff */
[----:B------:R-:W-:Y:S01]  /*91c0*/  UIADD3 UR4, UPT, UPT, UR46, 0x1, URZ ;  /* 0x000000012e047890 */ /* 0x000fe2000fffe0ff */
[----:B------:R-:W-:Y:S03]  /*91d0*/  IMAD.U32 R0, RZ, RZ, UR47 ;  /* 0x0000002fff007e24 */ /* 0x000fe6000f8e00ff */
[----:B------:R-:W-:Y:S04]  /*91e0*/  UISETP.NE.AND UP0, UPT, UR4, 0x4, UPT ;  /* 0x000000040400788c */ /* 0x000fe8000bf05270 */
[----:B------:R-:W-:Y:S03]  /*91f0*/  USEL UR46, UR4, URZ, UP0 ;  /* 0x000000ff042e7287 */ /* 0x000fe60008000000 */
[----:B------:R-:W-:Y:S05]  /*9200*/  @P0 LEA R2, R2, UR43, 0x3 ;  /* 0x0000002b02020c11 */ /* 0x000fea000f8e18ff */
[----:B------:R-:W-:Y:S05]  /*9210*/  @P0 VIADD R2, R2, 0xf0 ;  /* 0x000000f002020836 */ /* 0x000fea0000000000 */
[----:B------:R-:W-:Y:S04]  /*9220*/  @P0 PRMT R0, R0, 0x654, R2 ;  /* 0x0000065400000816 */ /* 0x000fe80000000002 */
[----:B------:R2:W-:Y:S03]  /*9230*/  @P0 SYNCS.ARRIVE.TRANS64.RED.A1T0 RZ, [R0+URZ], RZ ;  /* 0x000000ff00ff09a7 */ /* 0x0005e600081004ff */
.L_x_153:
[----:B------:R-:W-:Y:S01]  /*9240*/  R2UR UR4, R50 ;  /* 0x00000000320472ca */ /* 0x000fe200000e0000 */
[----:B------:R-:W-:Y:S01]  /*9250*/  UISETP.NE.AND UP0, UPT, UR62, URZ, UPT ;  /* 0x000000ff3e00728c */ /* 0x000fe2000bf05270 */
[----:B------:R-:W-:Y:S01]  /*9260*/  ISETP.NE.AND P0, PT, R55, 0x2, PT ;  /* 0x000000023700780c */ /* 0x000fe20003f05270 */
[----:B------:R-:W-:Y:S01]  /*9270*/  UIADD3 UR31, UPT, UPT, UR38, UR63, URZ ;  /* 0x0000003f261f7290 */ /* 0x000fe2000fffe0ff */
[----:B------:R-:W-:Y:S01]  /*9280*/  ISETP.NE.AND P1, PT, R22, 0x4, PT ;  /* 0x000000041600780c */ /* 0x000fe20003f25270 */
[----:B------:R-:W-:Y:S01]  /*9290*/  UIADD3 UR52, UPT, UPT, UR52, 0x4, URZ ;  /* 0x0000000434347890 */ /* 0x000fe2000fffe0ff */
[----:B------:R-:W-:Y:S01]  /*92a0*/  SEL R2, RZ, 0x1, P0 ;  /* 0x00000001ff027807 */ /* 0x000fe20000000000 */
[----:B------:R-:W-:Y:S01]  /*92b0*/  UMOV UR36, UR61 ;  /* 0x0000003d00247c82 */ /* 0x000fe20008000000 */
[----:B--2---:R-:W-:Y:S02]  /*92c0*/  SEL R0, RZ, 0x1, P1 ;  /* 0x00000001ff007807 */ /* 0x004fe40000800000 */
[----:B------:R-:W-:Y:S02]  /*92d0*/  LOP3.LUT R57, R57, R2, RZ, 0x3c, !PT ;  /* 0x0000000239397212 */ /* 0x000fe400078e3cff */
[----:B------:R-:W-:Y:S01]  /*92e0*/  LOP3.LUT R58, R58, R0, RZ, 0x3c, !PT ;  /* 0x000000003a3a7212 */ /* 0x000fe200078e3cff */
[----:B------:R-:W-:Y:S01]  /*92f0*/  UIADD3 UR30, UPT, UPT, UR37, UR4, URZ ;  /* 0x00000004251e7290 */ /* 0x000fe2000fffe0ff */
[----:B------:R-:W-:Y:S02]  /*9300*/  SEL R55, R55, RZ, P0 ;  /* 0x000000ff37377207 */ /* 0x000fe40000000000 */
[----:B------:R-:W-:Y:S01]  /*9310*/  SEL R22, R22, RZ, P1 ;  /* 0x000000ff16167207 */ /* 0x000fe20000800000 */
[----:B------:R-:W-:Y:S08]  /*9320*/  BRA.U UP0, `(.L_x_154) ;  /* 0xffffffcd005c7547 */ /* 0x000ff0000b83ffff */
[----:B------:R-:W-:-:S13]  /*9330*/  R2UR UR4, R51 ;  /* 0x00000000330472ca */ /* 0x000fda00000e0000 */
[----:B------:R-:W-:-:S09]  /*9340*/  UISETP.NE.AND UP0, UPT, UR4, URZ, UPT ;  /* 0x000000ff0400728c */ /* 0x000fd2000bf05270 */
[----:B------:R-:W-:Y:S05]  /*9350*/  BRA.U !UP0, `(.L_x_155) ;  /* 0x0000000108487547 */ /* 0x000fea000b800000 */
[----:B------:R-:W2:Y:S02]  /*9360*/  LDCU.64 UR4, c[0x0][0x890] ;  /* 0x00011200ff0477ac */ /* 0x000ea40008000a00 */
[----:B--2---:R-:W-:-:S04]  /*9370*/  UISETP.NE.U32.AND UP0, UPT, UR4, URZ, UPT ;  /* 0x000000ff0400728c */ /* 0x004fc8000bf05070 */
[----:B------:R-:W-:-:S09]  /*9380*/  UISETP.NE.AND.EX UP0, UPT, UR5, URZ, UPT, UP0 ;  /* 0x000000ff0500728c */ /* 0x000fd2000bf05300 */
[----:B------:R-:W-:Y:S05]  /*9390*/  BRA.U UP0, `(.L_x_156) ;  /* 0x00000001000c7547 */ /* 0x000fea000b800000 */
[----:B------:R-:W-:-:S13]  /*93a0*/  FSETP.NEU.AND P0, PT, R27, RZ, PT ;  /* 0x000000ff1b00720b */ /* 0x000fda0003f0d000 */
[----:B------:R-:W-:Y:S05]  /*93b0*/  @!P0 EXIT ;  /* 0x000000000000894d */ /* 0x000fea0003800000 */
[----:B------:R-:W-:Y:S05]  /*93c0*/  BRA `(.L_x_155) ;  /* 0x00000000002c7947 */ /* 0x000fea0003800000 */
.L_x_156:
[----:B------:R-:W-:Y:S01]  /*93d0*/  ISETP.NE.AND P0, PT, R54, RZ, PT ;  /* 0x000000ff3600720c */ /* 0x000fe20003f05270 */
[----:B------:R-:W-:-:S12]  /*93e0*/  BSSY.RECONVERGENT B0, `(.L_x_155) ;  /* 0x0000009000007945 */ /* 0x000fd80003800200 */
[----:B------:R-:W-:Y:S05]  /*93f0*/  @P0 BRA `(.L_x_157) ;  /* 0x0000000000140947 */ /* 0x000fea0003800000 */
[----:B------:R-:W2:Y:S02]  /*9400*/  LDCU.64 UR4, c[0x0][0x888] ;  /* 0x00011100ff0477ac */ /* 0x000ea40008000a00 */
[----:B--2---:R-:W-:-:S04]  /*9410*/  ISETP.NE.U32.AND P0, PT, RZ, UR4, PT ;  /* 0x00000004ff007c0c */ /* 0x004fc8000bf05070 */
[----:B------:R-:W-:-:S13]  /*9420*/  ISETP.NE.AND.EX P0, PT, RZ, UR5, PT, P0 ;  /* 0x00000005ff007c0c */ /* 0x000fda000bf05300 */
[----:B------:R-:W-:Y:S05]  /*9430*/  @!P0 EXIT ;  /* 0x000000000000894d */ /* 0x000fea0003800000 */
[----:B------:R-:W-:Y:S05]  /*9440*/  BRA `(.L_x_158) ;  /* 0x0000000000087947 */ /* 0x000fea0003800000 */
.L_x_157:
[----:B------:R-:W-:-:S13]  /*9450*/  FSETP.NEU.AND P0, PT, R27, RZ, PT ;  /* 0x000000ff1b00720b */ /* 0x000fda0003f0d000 */
[----:B------:R-:W-:Y:S05]  /*9460*/  @!P0 EXIT ;  /* 0x000000000000894d */ /* 0x000fea0003800000 */
.L_x_158:
[----:B------:R-:W-:Y:S05]  /*9470*/  BSYNC.RECONVERGENT B0 ;  /* 0x0000000000007941 */ /* 0x000fea0003800200 */
.L_x_155:
[----:B------:R-:W-:Y:S01]  /*9480*/  ULEA UR4, UR46, UR43, 0x3 ;  /* 0x0000002b2e047291 */ /* 0x000fe2000f8e18ff */
[----:B------:R-:W-:-:S04]  /*9490*/  DEPBAR.LE SB0, 0x0 ;  /* 0x000080000000791a */ /* 0x000fc80000000000 */
[----:B------:R-:W-:-:S04]  /*94a0*/  UIADD3 UR4, UPT, UPT, UR4, 0xf0, URZ ;  /* 0x000000f004047890 */ /* 0x000fc8000fffe0ff */
[----:B------:R-:W-:-:S09]  /*94b0*/  UPRMT UR4, UR47, 0x654, UR4 ;  /* 0x000006542f047896 */ /* 0x000fd20008000004 */
[----:B------:R-:W-:Y:S01]  /*94c0*/  SYNCS.ARRIVE.TRANS64.RED.A1T0 RZ, [UR4], RZ ;  /* 0x000000ffffff79a7 */ /* 0x000fe20008100404 */
[----:B------:R-:W-:Y:S05]  /*94d0*/  EXIT ;  /* 0x000000000000794d */ /* 0x000fea0003800000 */
.L_x_25:
[----:B--2---:R2:W3:Y:S02]  /*94e0*/  SYNCS.PHASECHK.TRANS64.TRYWAIT P0, [R0+URZ+0x190], R2 ;  /* 0x00019002000075a7 */ /* 0x0044e400080011ff */
[----:B---3--:R-:W-:Y:S05]  /*94f0*/  @!P0 NANOSLEEP.SYNCS 0x989680 ;  /* 0x009896800000895d */ /* 0x008fea0003900000 */
[----:B------:R-:W3:Y:S02]  /*9500*/  @!P0 SYNCS.PHASECHK.TRANS64 P0, [R0+URZ+0x190], R2 ;  /* 0x00019002000085a7 */ /* 0x000ee400080010ff */
[----:B---3--:R-:W-:Y:S05]  /*9510*/  @!P0 BRA `(.L_x_25) ;  /* 0xfffffffc00f08947 */ /* 0x008fea000383ffff */
[----:B------:R-:W-:Y:S05]  /*9520*/  BRA `(.L_x_159) ;  /* 0xffffff8400847947 */ /* 0x000fea000383ffff */
.L_x_28:
[----:B-1----:R-:W-:-:S07]  /*9530*/  MOV R0, UR33 ;  /* 0x0000002100007c02 */ /* 0x002fce0008000f00 */
.L_x_160:
[----:B-1----:R1:W2:Y:S02]  /*9540*/  SYNCS.PHASECHK.TRANS64.TRYWAIT P0, [R0+URZ+0x68], R3 ;  /* 0x00006803000075a7 */ /* 0x0022a400080011ff */
[----:B--2---:R-:W-:Y:S05]  /*9550*/  @!P0 NANOSLEEP.SYNCS 0x989680 ;  /* 0x009896800000895d */ /* 0x004fea0003900000 */
[----:B------:R-:W2:Y:S02]  /*9560*/  @!P0 SYNCS.PHASECHK.TRANS64 P0, [R0+URZ+0x68], R3 ;  /* 0x00006803000085a7 */ /* 0x000ea400080010ff */
[----:B--2---:R-:W-:Y:S05]  /*9570*/  @!P0 BRA `(.L_x_160) ;  /* 0xfffffffc00f08947 */ /* 0x004fea000383ffff */
[----:B------:R-:W-:Y:S05]  /*9580*/  BRA `(.L_x_27) ;  /* 0xffffff8400d87947 */ /* 0x000fea000383ffff */
.L_x_35:
[----:B-1----:R-:W-:-:S07]  /*9590*/  MOV R0, UR17 ;  /* 0x0000001100007c02 */ /* 0x002fce0008000f00 */
.L_x_161:
[----:B-1----:R1:W2:Y:S02]  /*95a0*/  SYNCS.PHASECHK.TRANS64.TRYWAIT P0, [R0+URZ+0x68], R3 ;  /* 0x00006803000075a7 */ /* 0x0022a400080011ff */
[----:B--2---:R-:W-:Y:S05]  /*95b0*/  @!P0 NANOSLEEP.SYNCS 0x989680 ;  /* 0x009896800000895d */ /* 0x004fea0003900000 */
[----:B------:R-:W2:Y:S02]  /*95c0*/  @!P0 SYNCS.PHASECHK.TRANS64 P0, [R0+URZ+0x68], R3 ;  /* 0x00006803000085a7 */ /* 0x000ea400080010ff */
[----:B--2---:R-:W-:Y:S05]  /*95d0*/  @!P0 BRA `(.L_x_161) ;  /* 0xfffffffc00f08947 */ /* 0x004fea000383ffff */
[----:B------:R-:W-:Y:S05]  /*95e0*/  BRA `(.L_x_34) ;  /* 0xffffff88009c7947 */ /* 0x000fea000383ffff */
.L_x_40:
[----:B-1----:R1:W2:Y:S02]  /*95f0*/  SYNCS.PHASECHK.TRANS64.TRYWAIT P0, [R3+URZ+0x120], R0 ;  /* 0x00012000030075a7 */ /* 0x0022a400080011ff */
[----:B--2---:R-:W-:Y:S05]  /*9600*/  @!P0 NANOSLEEP.SYNCS 0x989680 ;  /* 0x009896800000895d */ /* 0x004fea0003900000 */
[----:B------:R-:W2:Y:S02]  /*9610*/  @!P0 SYNCS.PHASECHK.TRANS64 P0, [R3+URZ+0x120], R0 ;  /* 0x00012000030085a7 */ /* 0x000ea400080010ff */
[----:B--2---:R-:W-:Y:S05]  /*9620*/  @!P0 BRA `(.L_x_40) ;  /* 0xfffffffc00f08947 */ /* 0x004fea000383ffff */
[----:B------:R-:W-:Y:S05]  /*9630*/  BRA `(.L_x_162) ;  /* 0xffffff8c00487947 */ /* 0x000fea000383ffff */
.L_x_44:
[----:B------:R-:W-:-:S07]  /*9640*/  MOV R0, UR4 ;  /* 0x0000000400007c02 */ /* 0x000fce0008000f00 */
.L_x_163:
[----:B-1----:R1:W2:Y:S02]  /*9650*/  SYNCS.PHASECHK.TRANS64.TRYWAIT P0, [R0+URZ], R2 ;  /* 0x00000002000075a7 */ /* 0x0022a400080011ff */
[----:B--2---:R-:W-:Y:S05]  /*9660*/  @!P0 NANOSLEEP.SYNCS 0x989680 ;  /* 0x009896800000895d */ /* 0x004fea0003900000 */
[----:B------:R-:W2:Y:S02]  /*9670*/  @!P0 SYNCS.PHASECHK.TRANS64 P0, [R0+URZ], R2 ;  /* 0x00000002000085a7 */ /* 0x000ea400080010ff */
[----:B--2---:R-:W-:Y:S05]  /*9680*/  @!P0 BRA `(.L_x_163) ;  /* 0xfffffffc00f08947 */ /* 0x004fea000383ffff */
[----:B------:R-:W-:Y:S05]  /*9690*/  BRA `(.L_x_164) ;  /* 0xffffff9000f07947 */ /* 0x000fea000383ffff */
.L_x_45:
[----:B------:R-:W-:-:S07]  /*96a0*/  MOV R0, UR5 ;  /* 0x0000000500007c02 */ /* 0x000fce0008000f00 */
.L_x_165:
[----:B-1----:R1:W2:Y:S02]  /*96b0*/  SYNCS.PHASECHK.TRANS64.TRYWAIT P0, [R0+URZ], R3 ;  /* 0x00000003000075a7 */ /* 0x0022a400080011ff */
[----:B--2---:R-:W-:Y:S05]  /*96c0*/  @!P0 NANOSLEEP.SYNCS 0x989680 ;  /* 0x009896800000895d */ /* 0x004fea0003900000 */
[----:B------:R-:W2:Y:S02]  /*96d0*/  @!P0 SYNCS.PHASECHK.TRANS64 P0, [R0+URZ], R3 ;  /* 0x00000003000085a7 */ /* 0x000ea400080010ff */
[----:B--2---:R-:W-:Y:S05]  /*96e0*/  @!P0 BRA `(.L_x_165) ;  /* 0xfffffffc00f08947 */ /* 0x004fea000383ffff */
[----:B------:R-:W-:Y:S05]  /*96f0*/  BRA `(.L_x_166) ;  /* 0xffffff9000fc7947 */ /* 0x000fea000383ffff */
.L_x_46:
[----:B------:R-:W-:-:S07]  /*9700*/  MOV R0, UR5 ;  /* 0x0000000500007c02 */ /* 0x000fce0008000f00 */
.L_x_167:
[----:B-1----:R1:W2:Y:S02]  /*9710*/  SYNCS.PHASECHK.TRANS64.TRYWAIT P0, [R0+URZ], R3 ;  /* 0x00000003000075a7 */ /* 0x0022a400080011ff */
[----:B--2---:R-:W-:Y:S05]  /*9720*/  @!P0 NANOSLEEP.SYNCS 0x989680 ;  /* 0x009896800000895d */ /* 0x004fea0003900000 */
[----:B------:R-:W2:Y:S02]  /*9730*/  @!P0 SYNCS.PHASECHK.TRANS64 P0, [R0+URZ], R3 ;  /* 0x00000003000085a7 */ /* 0x000ea400080010ff */
[----:B--2---:R-:W-:Y:S05]  /*9740*/  @!P0 BRA `(.L_x_167) ;  /* 0xfffffffc00f08947 */ /* 0x004fea000383ffff */
[----:B------:R-:W-:Y:S05]  /*9750*/  BRA `(.L_x_168) ;  /* 0xffffff9400087947 */ /* 0x000fea000383ffff */
.L_x_47:
[----:B------:R-:W-:-:S07]  /*9760*/  MOV R0, UR5 ;  /* 0x0000000500007c02 */ /* 0x000fce0008000f00 */
.L_x_169:
[----:B-1----:R1:W2:Y:S02]  /*9770*/  SYNCS.PHASECHK.TRANS64.TRYWAIT P0, [R0+URZ], R3 ;  /* 0x00000003000075a7 */ /* 0x0022a400080011ff */
[----:B--2---:R-:W-:Y:S05]  /*9780*/  @!P0 NANOSLEEP.SYNCS 0x989680 ;  /* 0x009896800000895d */ /* 0x004fea0003900000 */
[----:B------:R-:W2:Y:S02]  /*9790*/  @!P0 SYNCS.PHASECHK.TRANS64 P0, [R0+URZ], R3 ;  /* 0x00000003000085a7 */ /* 0x000ea400080010ff */
[----:B--2---:R-:W-:Y:S05]  /*97a0*/  @!P0 BRA `(.L_x_169) ;  /* 0xfffffffc00f08947 */ /* 0x004fea000383ffff */
[----:B------:R-:W-:Y:S05]  /*97b0*/  BRA `(.L_x_170) ;  /* 0xffffff9400147947 */ /* 0x000fea000383ffff */
.L_x_48:
[----:B------:R-:W-:-:S07]  /*97c0*/  MOV R0, UR5 ;  /* 0x0000000500007c02 */ /* 0x000fce0008000f00 */
.L_x_171:
[----:B-1----:R1:W2:Y:S02]  /*97d0*/  SYNCS.PHASECHK.TRANS64.TRYWAIT P0, [R0+URZ], R3 ;  /* 0x00000003000075a7 */ /* 0x0022a400080011ff */
[----:B--2---:R-:W-:Y:S05]  /*97e0*/  @!P0 NANOSLEEP.SYNCS 0x989680 ;  /* 0x009896800000895d */ /* 0x004fea0003900000 */
[----:B------:R-:W2:Y:S02]  /*97f0*/  @!P0 SYNCS.PHASECHK.TRANS64 P0, [R0+URZ], R3 ;  /* 0x00000003000085a7 */ /* 0x000ea400080010ff */
[----:B--2---:R-:W-:Y:S05]  /*9800*/  @!P0 BRA `(.L_x_171) ;  /* 0xfffffffc00f08947 */ /* 0x004fea000383ffff */
[----:B------:R-:W-:Y:S05]  /*9810*/  BRA `(.L_x_172) ;  /* 0xffffff9400207947 */ /* 0x000fea000383ffff */
.L_x_49:
[----:B------:R-:W-:-:S07]  /*9820*/  MOV R0, UR5 ;  /* 0x0000000500007c02 */ /* 0x000fce0008000f00 */
.L_x_173:
[----:B-1----:R1:W2:Y:S02]  /*9830*/  SYNCS.PHASECHK.TRANS64.TRYWAIT P0, [R0+URZ], R3 ;  /* 0x00000003000075a7 */ /* 0x0022a400080011ff */
[----:B--2---:R-:W-:Y:S05]  /*9840*/  @!P0 NANOSLEEP.SYNCS 0x989680 ;  /* 0x009896800000895d */ /* 0x004fea0003900000 */
[----:B------:R-:W2:Y:S02]  /*9850*/  @!P0 SYNCS.PHASECHK.TRANS64 P0, [R0+URZ], R3 ;  /* 0x00000003000085a7 */ /* 0x000ea400080010ff */
[----:B--2---:R-:W-:Y:S05]  /*9860*/  @!P0 BRA `(.L_x_173) ;  /* 0xfffffffc00f08947 */ /* 0x004fea000383ffff */
[----:B------:R-:W-:Y:S05]  /*9870*/  BRA `(.L_x_174) ;  /* 0xffffff94002c7947 */ /* 0x000fea000383ffff */
.L_x_50:
[----:B------:R-:W-:-:S07]  /*9880*/  MOV R0, UR5 ;  /* 0x0000000500007c02 */ /* 0x000fce0008000f00 */
.L_x_175:
[----:B-1----:R1:W2:Y:S02]  /*9890*/  SYNCS.PHASECHK.TRANS64.TRYWAIT P0, [R0+URZ], R3 ;  /* 0x00000003000075a7 */ /* 0x0022a400080011ff */
[----:B--2---:R-:W-:Y:S05]  /*98a0*/  @!P0 NANOSLEEP.SYNCS 0x989680 ;  /* 0x009896800000895d */ /* 0x004fea0003900000 */
[----:B------:R-:W2:Y:S02]  /*98b0*/  @!P0 SYNCS.PHASECHK.TRANS64 P0, [R0+URZ], R3 ;  /* 0x00000003000085a7 */ /* 0x000ea400080010ff */
[----:B--2---:R-:W-:Y:S05]  /*98c0*/  @!P0 BRA `(.L_x_175) ;  /* 0xfffffffc00f08947 */ /* 0x004fea000383ffff */
[----:B------:R-:W-:Y:S05]  /*98d0*/  BRA `(.L_x_176) ;  /* 0xffffff9400387947 */ /* 0x000fea000383ffff */
.L_x_51:
[----:B------:R-:W-:-:S07]  /*98e0*/  MOV R0, UR5 ;  /* 0x0000000500007c02 */ /* 0x000fce0008000f00 */
.L_x_177:
[----:B-1----:R1:W2:Y:S02]  /*98f0*/  SYNCS.PHASECHK.TRANS64.TRYWAIT P0, [R0+URZ], R3 ;  /* 0x00000003000075a7 */ /* 0x0022a400080011ff */
[----:B--2---:R-:W-:Y:S05]  /*9900*/  @!P0 NANOSLEEP.SYNCS 0x989680 ;  /* 0x009896800000895d */ /* 0x004fea0003900000 */
[----:B------:R-:W2:Y:S02]  /*9910*/  @!P0 SYNCS.PHASECHK.TRANS64 P0, [R0+URZ], R3 ;  /* 0x00000003000085a7 */ /* 0x000ea400080010ff */
[----:B--2---:R-:W-:Y:S05]  /*9920*/  @!P0 BRA `(.L_x_177) ;  /* 0xfffffffc00f08947 */ /* 0x004fea000383ffff */
[----:B------:R-:W-:Y:S05]  /*9930*/  BRA `(.L_x_178) ;  /* 0xffffff9400447947 */ /* 0x000fea000383ffff */
.L_x_52:
[----:B------:R-:W-:-:S07]  /*9940*/  MOV R0, UR5 ;  /* 0x0000000500007c02 */ /* 0x000fce0008000f00 */
.L_x_179:
[----:B-1----:R1:W2:Y:S02]  /*9950*/  SYNCS.PHASECHK.TRANS64.TRYWAIT P0, [R0+URZ], R3 ;  /* 0x00000003000075a7 */ /* 0x0022a400080011ff */
[----:B--2---:R-:W-:Y:S05]  /*9960*/  @!P0 NANOSLEEP.SYNCS 0x989680 ;  /* 0x009896800000895d */ /* 0x004fea0003900000 */
[----:B------:R-:W2:Y:S02]  /*9970*/  @!P0 SYNCS.PHASECHK.TRANS64 P0, [R0+URZ], R3 ;  /* 0x00000003000085a7 */ /* 0x000ea400080010ff */
[----:B--2---:R-:W-:Y:S05]  /*9980*/  @!P0 BRA `(.L_x_179) ;  /* 0xfffffffc00f08947 */ /* 0x004fea000383ffff */
[----:B------:R-:W-:Y:S05]  /*9990*/  BRA `(.L_x_180) ;  /* 0xffffff9400507947 */ /* 0x000fea000383ffff */
.L_x_53:
[----:B------:R-:W-:-:S07]  /*99a0*/  MOV R0, UR5 ;  /* 0x0000000500007c02 */ /* 0x000fce0008000f00 */
.L_x_181:
[----:B-1----:R1:W2:Y:S02]  /*99b0*/  SYNCS.PHASECHK.TRANS64.TRYWAIT P0, [R0+URZ], R3 ;  /* 0x00000003000075a7 */ /* 0x0022a400080011ff */
[----:B--2---:R-:W-:Y:S05]  /*99c0*/  @!P0 NANOSLEEP.SYNCS 0x989680 ;  /* 0x009896800000895d */ /* 0x004fea0003900000 */
[----:B------:R-:W2:Y:S02]  /*99d0*/  @!P0 SYNCS.PHASECHK.TRANS64 P0, [R0+URZ], R3 ;  /* 0x00000003000085a7 */ /* 0x000ea400080010ff */
[----:B--2---:R-:W-:Y:S05]  /*99e0*/  @!P0 BRA `(.L_x_181) ;  /* 0xfffffffc00f08947 */ /* 0x004fea000383ffff */
[----:B------:R-:W-:Y:S05]  /*99f0*/  BRA `(.L_x_182) ;  /* 0xffffff94005c7947 */ /* 0x000fea000383ffff */
.L_x_54:
[----:B------:R-:W-:-:S07]  /*9a00*/  MOV R0, UR5 ;  /* 0x0000000500007c02 */ /* 0x000fce0008000f00 */
.L_x_183:
[----:B-1----:R1:W2:Y:S02]  /*9a10*/  SYNCS.PHASECHK.TRANS64.TRYWAIT P0, [R0+URZ], R3 ;  /* 0x00000003000075a7 */ /* 0x0022a400080011ff */
[----:B--2---:R-:W-:Y:S05]  /*9a20*/  @!P0 NANOSLEEP.SYNCS 0x989680 ;  /* 0x009896800000895d */ /* 0x004fea0003900000 */
[----:B------:R-:W2:Y:S02]  /*9a30*/  @!P0 SYNCS.PHASECHK.TRANS64 P0, [R0+URZ], R3 ;  /* 0x00000003000085a7 */ /* 0x000ea400080010ff */
[----:B--2---:R-:W-:Y:S05]  /*9a40*/  @!P0 BRA `(.L_x_183) ;  /* 0xfffffffc00f08947 */ /* 0x004fea000383ffff */
[----:B------:R-:W-:Y:S05]  /*9a50*/  BRA `(.L_x_184) ;  /* 0xffffff9400687947 */ /* 0x000fea000383ffff */
.L_x_55:
[----:B------:R-:W-:-:S07]  /*9a60*/  MOV R0, UR5 ;  /* 0x0000000500007c02 */ /* 0x000fce0008000f00 */
.L_x_185:
[----:B-1----:R1:W2:Y:S02]  /*9a70*/  SYNCS.PHASECHK.TRANS64.TRYWAIT P0, [R0+URZ], R3 ;  /* 0x00000003000075a7 */ /* 0x0022a400080011ff */
[----:B--2---:R-:W-:Y:S05]  /*9a80*/  @!P0 NANOSLEEP.SYNCS 0x989680 ;  /* 0x009896800000895d */ /* 0x004fea0003900000 */
[----:B------:R-:W2:Y:S02]  /*9a90*/  @!P0 SYNCS.PHASECHK.TRANS64 P0, [R0+URZ], R3 ;  /* 0x00000003000085a7 */ /* 0x000ea400080010ff */
[----:B--2---:R-:W-:Y:S05]  /*9aa0*/  @!P0 BRA `(.L_x_185) ;  /* 0xfffffffc00f08947 */ /* 0x004fea000383ffff */
[----:B------:R-:W-:Y:S05]  /*9ab0*/  BRA `(.L_x_186) ;  /* 0xffffff9400747947 */ /* 0x000fea000383ffff */
.L_x_58:
[----:B--2---:R2:W3:Y:S02]  /*9ac0*/  SYNCS.PHASECHK.TRANS64.TRYWAIT P0, [R2+URZ+0x180], R4 ;  /* 0x00018004020075a7 */ /* 0x0044e400080011ff */
[----:B---3--:R-:W-:Y:S05]  /*9ad0*/  @!P0 NANOSLEEP.SYNCS 0x989680 ;  /* 0x009896800000895d */ /* 0x008fea0003900000 */
[----:B------:R-:W3:Y:S02]  /*9ae0*/  @!P0 SYNCS.PHASECHK.TRANS64 P0, [R2+URZ+0x180], R4 ;  /* 0x00018004020085a7 */ /* 0x000ee400080010ff */
[----:B---3--:R-:W-:Y:S05]  /*9af0*/  @!P0 BRA `(.L_x_58) ;  /* 0xfffffffc00f08947 */ /* 0x008fea000383ffff */
[----:B------:R-:W-:Y:S05]  /*9b00*/  BRA `(.L_x_187) ;  /* 0xffffff9400d07947 */ /* 0x000fea000383ffff */
.L_x_59:
[----:B------:R-:W-:-:S07]  /*9b10*/  MOV R2, UR4 ;  /* 0x0000000400027c02 */ /* 0x000fce0008000f00 */
.L_x_188:
[----:B--2---:R2:W3:Y:S02]  /*9b20*/  SYNCS.PHASECHK.TRANS64.TRYWAIT P0, [R2+URZ+0x130], R5 ;  /* 0x00013005020075a7 */ /* 0x0044e400080011ff */
[----:B---3--:R-:W-:Y:S05]  /*9b30*/  @!P0 NANOSLEEP.SYNCS 0x989680 ;  /* 0x009896800000895d */ /* 0x008fea0003900000 */
[----:B------:R-:W3:Y:S02]  /*9b40*/  @!P0 SYNCS.PHASECHK.TRANS64 P0, [R2+URZ+0x130], R5 ;  /* 0x00013005020085a7 */ /* 0x000ee400080010ff */
[----:B---3--:R-:W-:Y:S05]  /*9b50*/  @!P0 BRA `(.L_x_188) ;  /* 0xfffffffc00f08947 */ /* 0x008fea000383ffff */
[----:B------:R-:W-:Y:S05]  /*9b60*/  BRA `(.L_x_189) ;  /* 0xffffff9400e07947 */ /* 0x000fea000383ffff */
.L_x_60:
[----:B--2---:R2:W3:Y:S02]  /*9b70*/  SYNCS.PHASECHK.TRANS64.TRYWAIT P1, [R2+URZ+0x120], R4 ;  /* 0x00012004020075a7 */ /* 0x0044e400080211ff */
[----:B---3--:R-:W-:Y:S05]  /*9b80*/  @!P1 NANOSLEEP.SYNCS 0x989680 ;  /* 0x009896800000995d */ /* 0x008fea0003900000 */
[----:B------:R-:W3:Y:S02]  /*9b90*/  @!P1 SYNCS.PHASECHK.TRANS64 P1, [R2+URZ+0x120], R4 ;  /* 0x00012004020095a7 */ /* 0x000ee400080210ff */
[----:B---3--:R-:W-:Y:S05]  /*9ba0*/  @!P1 BRA `(.L_x_60) ;  /* 0xfffffffc00f09947 */ /* 0x008fea000383ffff */
[----:B------:R-:W-:Y:S05]  /*9bb0*/  BRA `(.L_x_190) ;  /* 0xffffff9800107947 */ /* 0x000fea000383ffff */
.L_x_63:
[----:B------:R-:W-:-:S07]  /*9bc0*/  MOV R0, UR4 ;  /* 0x0000000400007c02 */ /* 0x000fce0008000f00 */
.L_x_191:
[----:B--2---:R2:W3:Y:S02]  /*9bd0*/  SYNCS.PHASECHK.TRANS64.TRYWAIT P0, [R0+URZ+0x130], R2 ;  /* 0x00013002000075a7 */ /* 0x0044e400080011ff */
[----:B---3--:R-:W-:Y:S05]  /*9be0*/  @!P0 NANOSLEEP.SYNCS 0x989680 ;  /* 0x009896800000895d */ /* 0x008fea0003900000 */
[----:B------:R-:W3:Y:S02]  /*9bf0*/  @!P0 SYNCS.PHASECHK.TRANS64 P0, [R0+URZ+0x130], R2 ;  /* 0x00013002000085a7 */ /* 0x000ee400080010ff */
[----:B---3--:R-:W-:Y:S05]  /*9c00*/  @!P0 BRA `(.L_x_191) ;  /* 0xfffffffc00f08947 */ /* 0x008fea000383ffff */
[----:B------:R-:W-:Y:S05]  /*9c10*/  BRA `(.L_x_62) ;  /* 0xffffff9800647947 */ /* 0x000fea000383ffff */
.L_x_72:
[----:B--2---:R-:W-:-:S04]  /*9c20*/  MOV R5, UR5 ;  /* 0x0000000500057c02 */ /* 0x004fc80008000f00 */
[----:B------:R2:W3:Y:S03]  /*9c30*/  SYNCS.PHASECHK.TRANS64.TRYWAIT P0, [R5+URZ+0x8], R6 ;  /* 0x00000806050075a7 */ /* 0x0004e600080011ff */
[----:B---3--:R-:W-:Y:S05]  /*9c40*/  @!P0 NANOSLEEP.SYNCS 0x989680 ;  /* 0x009896800000895d */ /* 0x008fea0003900000 */
[----:B------:R-:W3:Y:S02]  /*9c50*/  @!P0 SYNCS.PHASECHK.TRANS64 P0, [R5+URZ+0x8], R6 ;  /* 0x00000806050085a7 */ /* 0x000ee400080010ff */
[----:B---3--:R-:W-:Y:S05]  /*9c60*/  @!P0 BRA `(.L_x_72) ;  /* 0xfffffffc00ec8947 */ /* 0x008fea000383ffff */
[----:B------:R-:W-:Y:S05]  /*9c70*/  BRA `(.L_x_71) ;  /* 0xffffff9c00187947 */ /* 0x000fea000383ffff */
.L_x_74:
[----:B------:R-:W-:Y:S01]  /*9c80*/  BSSY B0, `(.L_x_192) ;  /* 0x0000006000007945 */ /* 0x000fe20003800000 */
[----:B------:R-:W-:-:S07]  /*9c90*/  MOV R15, 0xffffffff ;  /* 0xffffffff000f7802 */ /* 0x000fce0000000f00 */
[----:B-12--5:R-:W-:Y:S05]  /*9ca0*/  WARPSYNC.COLLECTIVE R15, `(.L_x_193) ;  /* 0x000000000f0c7348 */ /* 0x026fea0003c00000 */
[----:B------:R-:W-:Y:S02]  /*9cb0*/  ELECT P6, UR79, PT ;  /* 0x00000000004f782f */ /* 0x000fe400038c0000 */
[----:B------:R-:W-:Y:S01]  /*9cc0*/  MOV R14, UR79 ;  /* 0x0000004f000e7c02 */ /* 0x000fe20008000f00 */
[----:B-12--5:R-:W-:Y:S10]  /*9cd0*/  ENDCOLLECTIVE ;  /* 0x000000000000791b */ /* 0x026ff40003800000 */
.L_x_193:
[----:B------:R-:W-:Y:S05]  /*9ce0*/  BSYNC B0 ;  /* 0x0000000000007941 */ /* 0x000fea0003800000 */
.L_x_192:
[----:B------:R-:W-:Y:S05]  /*9cf0*/  BRA `(.L_x_194) ;  /* 0xffffff9c00487947 */ /* 0x000fea000383ffff */
.L_x_76:
[----:B--2---:R-:W-:-:S04]  /*9d00*/  MOV R0, UR5 ;  /* 0x0000000500007c02 */ /* 0x004fc80008000f00 */
[----:B------:R2:W3:Y:S03]  /*9d10*/  SYNCS.PHASECHK.TRANS64.TRYWAIT P0, [R0+URZ+0x8], R4 ;  /* 0x00000804000075a7 */ /* 0x0004e600080011ff */
[----:B---3--:R-:W-:Y:S05]  /*9d20*/  @!P0 NANOSLEEP.SYNCS 0x989680 ;  /* 0x009896800000895d */ /* 0x008fea0003900000 */
[----:B------:R-:W3:Y:S02]  /*9d30*/  @!P0 SYNCS.PHASECHK.TRANS64 P0, [R0+URZ+0x8], R4 ;  /* 0x00000804000085a7 */ /* 0x000ee400080010ff */
[----:B---3--:R-:W-:Y:S05]  /*9d40*/  @!P0 BRA `(.L_x_76) ;  /* 0xfffffffc00ec8947 */ /* 0x008fea000383ffff */
[----:B------:R-:W-:Y:S05]  /*9d50*/  BRA `(.L_x_75) ;  /* 0xffffff9c004c7947 */ /* 0x000fea000383ffff */
.L_x_77:
[----:B-1----:R1:W2:Y:S02]  /*9d60*/  SYNCS.PHASECHK.TRANS64.TRYWAIT P0, [R0+URZ+0x120], R4 ;  /* 0x00012004000075a7 */ /* 0x0022a400080011ff */
[----:B--2---:R-:W-:Y:S05]  /*9d70*/  @!P0 NANOSLEEP.SYNCS 0x989680 ;  /* 0x009896800000895d */ /* 0x004fea0003900000 */
[----:B------:R-:W2:Y:S02]  /*9d80*/  @!P0 SYNCS.PHASECHK.TRANS64 P0, [R0+URZ+0x120], R4 ;  /* 0x00012004000085a7 */ /* 0x000ea400080010ff */
[----:B--2---:R-:W-:Y:S05]  /*9d90*/  @!P0 BRA `(.L_x_77) ;  /* 0xfffffffc00f08947 */ /* 0x004fea000383ffff */
[----:B------:R-:W-:Y:S05]  /*9da0*/  BRA `(.L_x_195) ;  /* 0xffffffa000387947 */ /* 0x000fea000383ffff */
.L_x_79:
[----:B------:R-:W-:-:S07]  /*9db0*/  MOV R0, UR31 ;  /* 0x0000001f00007c02 */ /* 0x000fce0008000f00 */
.L_x_196:
[----:B-1----:R1:W2:Y:S02]  /*9dc0*/  SYNCS.PHASECHK.TRANS64.TRYWAIT P0, [R0+URZ+0x160], R4 ;  /* 0x00016004000075a7 */ /* 0x0022a400080011ff */
[----:B--2---:R-:W-:Y:S05]  /*9dd0*/  @!P0 NANOSLEEP.SYNCS 0x989680 ;  /* 0x009896800000895d */ /* 0x004fea0003900000 */
[----:B------:R-:W2:Y:S02]  /*9de0*/  @!P0 SYNCS.PHASECHK.TRANS64 P0, [R0+URZ+0x160], R4 ;  /* 0x00016004000085a7 */ /* 0x000ea400080010ff */
[----:B--2---:R-:W-:Y:S05]  /*9df0*/  @!P0 BRA `(.L_x_196) ;  /* 0xfffffffc00f08947 */ /* 0x004fea000383ffff */
[----:B------:R-:W-:Y:S05]  /*9e00*/  BRA `(.L_x_197) ;  /* 0xffffffa000847947 */ /* 0x000fea000383ffff */
.L_x_82:
[----:B------:R-:W-:Y:S07]  /*9e10*/  MOV R0, UR5 ;  /* 0x0000000500007c02 */ /* 0x000fee0008000f00 */
.L_x_198:
[----:B-1----:R1:W2:Y:S02]  /*9e20*/  SYNCS.PHASECHK.TRANS64.TRYWAIT P0, [R0+URZ], R4 ;  /* 0x00000004000075a7 */ /* 0x0022a400080011ff */
[----:B--2---:R-:W-:Y:S05]  /*9e30*/  @!P0 NANOSLEEP.SYNCS 0x989680 ;  /* 0x009896800000895d */ /* 0x004fea0003900000 */
[----:B------:R-:W2:Y:S02]  /*9e40*/  @!P0 SYNCS.PHASECHK.TRANS64 P0, [R0+URZ], R4 ;  /* 0x00000004000085a7 */ /* 0x000ea400080010ff */
[----:B--2---:R-:W-:Y:S05]  /*9e50*/  @!P0 BRA `(.L_x_198) ;  /* 0xfffffffc00f08947 */ /* 0x004fea000383ffff */
[----:B------:R-:W-:Y:S05]  /*9e60*/  BRA `(.L_x_81) ;  /* 0xffffffa000987947 */ /* 0x000fea000383ffff */
.L_x_86:
[----:B-1----:R-:W-:-:S07]  /*9e70*/  MOV R0, UR4 ;  /* 0x0000000400007c02 */ /* 0x002fce0008000f00 */
.L_x_199:
[----:B-1----:R1:W2:Y:S02]  /*9e80*/  SYNCS.PHASECHK.TRANS64.TRYWAIT P0, [R0+URZ], R2 ;  /* 0x00000002000075a7 */ /* 0x0022a400080011ff */
[----:B--2---:R-:W-:Y:S05]  /*9e90*/  @!P0 NANOSLEEP.SYNCS 0x989680 ;  /* 0x009896800000895d */ /* 0x004fea0003900000 */
[----:B------:R-:W2:Y:S02]  /*9ea0*/  @!P0 SYNCS.PHASECHK.TRANS64 P0, [R0+URZ], R2 ;  /* 0x00000002000085a7 */ /* 0x000ea400080010ff */
[----:B--2---:R-:W-:Y:S05]  /*9eb0*/  @!P0 BRA `(.L_x_199) ;  /* 0xfffffffc00f08947 */ /* 0x004fea000383ffff */
[----:B------:R-:W-:Y:S05]  /*9ec0*/  BRA `(.L_x_200) ;  /* 0xffffffa4008c7947 */ /* 0x000fea000383ffff */
.L_x_87:
[----:B------:R-:W-:-:S07]  /*9ed0*/  MOV R0, UR5 ;  /* 0x0000000500007c02 */ /* 0x000fce0008000f00 */
.L_x_201:
[----:B-1----:R1:W2:Y:S02]  /*9ee0*/  SYNCS.PHASECHK.TRANS64.TRYWAIT P0, [R0+URZ], R3 ;  /* 0x00000003000075a7 */ /* 0x0022a400080011ff */
[----:B--2---:R-:W-:Y:S05]  /*9ef0*/  @!P0 NANOSLEEP.SYNCS 0x989680 ;  /* 0x009896800000895d */ /* 0x004fea0003900000 */
[----:B------:R-:W2:Y:S02]  /*9f00*/  @!P0 SYNCS.PHASECHK.TRANS64 P0, [R0+URZ], R3 ;  /* 0x00000003000085a7 */ /* 0x000ea400080010ff */
[----:B--2---:R-:W-:Y:S05]  /*9f10*/  @!P0 BRA `(.L_x_201) ;  /* 0xfffffffc00f08947 */ /* 0x004fea000383ffff */
[----:B------:R-:W-:Y:S05]  /*9f20*/  BRA `(.L_x_202) ;  /* 0xffffffa400987947 */ /* 0x000fea000383ffff */
.L_x_88:
[----:B------:R-:W-:-:S07]  /*9f30*/  MOV R0, UR5 ;  /* 0x0000000500007c02 */ /* 0x000fce0008000f00 */
.L_x_203:
[----:B-1----:R1:W2:Y:S02]  /*9f40*/  SYNCS.PHASECHK.TRANS64.TRYWAIT P0, [R0+URZ], R3 ;  /* 0x00000003000075a7 */ /* 0x0022a400080011ff */
[----:B--2---:R-:W-:Y:S05]  /*9f50*/  @!P0 NANOSLEEP.SYNCS 0x989680 ;  /* 0x009896800000895d */ /* 0x004fea0003900000 */
[----:B------:R-:W2:Y:S02]  /*9f60*/  @!P0 SYNCS.PHASECHK.TRANS64 P0, [R0+URZ], R3 ;  /* 0x00000003000085a7 */ /* 0x000ea400080010ff */
[----:B--2---:R-:W-:Y:S05]  /*9f70*/  @!P0 BRA `(.L_x_203) ;  /* 0xfffffffc00f08947 */ /* 0x004fea000383ffff */
[----:B------:R-:W-:Y:S05]  /*9f80*/  BRA `(.L_x_204) ;  /* 0xffffffa400a47947 */ /* 0x000fea000383ffff */
.L_x_91:
[----:B------:R-:W-:-:S07]  /*9f90*/  MOV R0, UR26 ;  /* 0x0000001a00007c02 */ /* 0x000fce0008000f00 */
.L_x_205:
[----:B-1----:R1:W2:Y:S02]  /*9fa0*/  SYNCS.PHASECHK.TRANS64.TRYWAIT P1, [R0+URZ+0x1a0], R2 ;  /* 0x0001a002000075a7 */ /* 0x0022a400080211ff */
[----:B--2---:R-:W-:Y:S05]  /*9fb0*/  @!P1 NANOSLEEP.SYNCS 0x989680 ;  /* 0x009896800000995d */ /* 0x004fea0003900000 */
[----:B------:R-:W2:Y:S02]  /*9fc0*/  @!P1 SYNCS.PHASECHK.TRANS64 P1, [R0+URZ+0x1a0], R2 ;  /* 0x0001a002000095a7 */ /* 0x000ea400080210ff */
[----:B--2---:R-:W-:Y:S05]  /*9fd0*/  @!P1 BRA `(.L_x_205) ;  /* 0xfffffffc00f09947 */ /* 0x004fea000383ffff */
[----:B------:R-:W-:Y:S05]  /*9fe0*/  BRA `(.L_x_206) ;  /* 0xffffffa400f07947 */ /* 0x000fea000383ffff */
.L_x_96:
[----:B--2---:R2:W3:Y:S02]  /*9ff0*/  SYNCS.PHASECHK.TRANS64.TRYWAIT P0, [R8+URZ+0x120], R0 ;  /* 0x00012000080075a7 */ /* 0x0044e400080011ff */
[----:B---3--:R-:W-:Y:S05]  /*a000*/  @!P0 NANOSLEEP.SYNCS 0x989680 ;  /* 0x009896800000895d */ /* 0x008fea0003900000 */
[----:B------:R-:W3:Y:S02]  /*a010*/  @!P0 SYNCS.PHASECHK.TRANS64 P0, [R8+URZ+0x120], R0 ;  /* 0x00012000080085a7 */ /* 0x000ee400080010ff */
[----:B---3--:R-:W-:Y:S05]  /*a020*/  @!P0 BRA `(.L_x_96) ;  /* 0xfffffffc00f08947 */ /* 0x008fea000383ffff */
[----:B------:R-:W-:Y:S05]  /*a030*/  BRA `(.L_x_207) ;  /* 0xffffffac00287947 */ /* 0x000fea000383ffff */
.L_x_99:
[----:B--2---:R-:W-:Y:S07]  /*a040*/  MOV R0, UR21 ;  /* 0x0000001500007c02 */ /* 0x004fee0008000f00 */
.L_x_208:
[----:B--2---:R2:W3:Y:S02]  /*a050*/  SYNCS.PHASECHK.TRANS64.TRYWAIT P1, [R0+URZ+0x118], R2 ;  /* 0x00011802000075a7 */ /* 0x0044e400080211ff */
[----:B---3--:R-:W-:Y:S05]  /*a060*/  @!P1 NANOSLEEP.SYNCS 0x989680 ;  /* 0x009896800000995d */ /* 0x008fea0003900000 */
[----:B------:R-:W3:Y:S02]  /*a070*/  @!P1 SYNCS.PHASECHK.TRANS64 P1, [R0+URZ+0x118], R2 ;  /* 0x00011802000095a7 */ /* 0x000ee400080210ff */
[----:B---3--:R-:W-:Y:S05]  /*a080*/  @!P1 BRA `(.L_x_208) ;  /* 0xfffffffc00f09947 */ /* 0x008fea000383ffff */
[----:B------:R-:W-:Y:S05]  /*a090*/  BRA `(.L_x_98) ;  /* 0xffffffb000a47947 */ /* 0x000fea000383ffff */
.L_x_102:
[----:B--2---:R-:W-:Y:S07]  /*a0a0*/  MOV R0, UR21 ;  /* 0x0000001500007c02 */ /* 0x004fee0008000f00 */
.L_x_209:
[----:B--2---:R2:W3:Y:S02]  /*a0b0*/  SYNCS.PHASECHK.TRANS64.TRYWAIT P0, [R0+URZ+0xf0], R4 ;  /* 0x0000f004000075a7 */ /* 0x0044e400080011ff */
[----:B---3--:R-:W-:Y:S05]  /*a0c0*/  @!P0 NANOSLEEP.SYNCS 0x989680 ;  /* 0x009896800000895d */ /* 0x008fea0003900000 */
[----:B------:R-:W3:Y:S02]  /*a0d0*/  @!P0 SYNCS.PHASECHK.TRANS64 P0, [R0+URZ+0xf0], R4 ;  /* 0x0000f004000085a7 */ /* 0x000ee400080010ff */
[----:B---3--:R-:W-:Y:S05]  /*a0e0*/  @!P0 BRA `(.L_x_209) ;  /* 0xfffffffc00f08947 */ /* 0x008fea000383ffff */
[----:B------:R-:W-:Y:S05]  /*a0f0*/  BRA `(.L_x_210) ;  /* 0xffffffb000fc7947 */ /* 0x000fea000383ffff */
.L_x_103:
[----:B------:R-:W-:Y:S07]  /*a100*/  MOV R0, UR21 ;  /* 0x0000001500007c02 */ /* 0x000fee0008000f00 */
.L_x_211:
[----:B--2---:R2:W3:Y:S02]  /*a110*/  SYNCS.PHASECHK.TRANS64.TRYWAIT P0, [R0+URZ+0xf8], R4 ;  /* 0x0000f804000075a7 */ /* 0x0044e400080011ff */
[----:B---3--:R-:W-:Y:S05]  /*a120*/  @!P0 NANOSLEEP.SYNCS 0x989680 ;  /* 0x009896800000895d */ /* 0x008fea0003900000 */
[----:B------:R-:W3:Y:S02]  /*a130*/  @!P0 SYNCS.PHASECHK.TRANS64 P0, [R0+URZ+0xf8], R4 ;  /* 0x0000f804000085a7 */ /* 0x000ee400080010ff */
[----:B---3--:R-:W-:Y:S05]  /*a140*/  @!P0 BRA `(.L_x_211) ;  /* 0xfffffffc00f08947 */ /* 0x008fea000383ffff */
[----:B------:R-:W-:Y:S05]  /*a150*/  BRA `(.L_x_212) ;  /* 0xffffffb400587947 */ /* 0x000fea000383ffff */
.L_x_104:
[----:B------:R-:W-:Y:S07]  /*a160*/  MOV R0, UR21 ;  /* 0x0000001500007c02 */ /* 0x000fee0008000f00 */
.L_x_213:
[----:B--2---:R2:W3:Y:S02]  /*a170*/  SYNCS.PHASECHK.TRANS64.TRYWAIT P0, [R0+URZ+0x100], R4 ;  /* 0x00010004000075a7 */ /* 0x0044e400080011ff */
[----:B---3--:R-:W-:Y:S05]  /*a180*/  @!P0 NANOSLEEP.SYNCS 0x989680 ;  /* 0x009896800000895d */ /* 0x008fea0003900000 */
[----:B------:R-:W3:Y:S02]  /*a190*/  @!P0 SYNCS.PHASECHK.TRANS64 P0, [R0+URZ+0x100], R4 ;  /* 0x00010004000085a7 */ /* 0x000ee400080010ff */
[----:B---3--:R-:W-:Y:S05]  /*a1a0*/  @!P0 BRA `(.L_x_213) ;  /* 0xfffffffc00f08947 */ /* 0x008fea000383ffff */
[----:B------:R-:W-:Y:S05]  /*a1b0*/  BRA `(.L_x_214) ;  /* 0xffffffb400b87947 */ /* 0x000fea000383ffff */
.L_x_105:
[----:B------:R-:W-:Y:S07]  /*a1c0*/  MOV R0, UR21 ;  /* 0x0000001500007c02 */ /* 0x000fee0008000f00 */
.L_x_215:
[----:B--2---:R2:W3:Y:S02]  /*a1d0*/  SYNCS.PHASECHK.TRANS64.TRYWAIT P0, [R0+URZ+0x108], R4 ;  /* 0x00010804000075a7 */ /* 0x0044e400080011ff */
[----:B---3--:R-:W-:Y:S05]  /*a1e0*/  @!P0 NANOSLEEP.SYNCS 0x989680 ;  /* 0x009896800000895d */ /* 0x008fea0003900000 */
[----:B------:R-:W3:Y:S02]  /*a1f0*/  @!P0 SYNCS.PHASECHK.TRANS64 P0, [R0+URZ+0x108], R4 ;  /* 0x00010804000085a7 */ /* 0x000ee400080010ff */
[----:B---3--:R-:W-:Y:S05]  /*a200*/  @!P0 BRA `(.L_x_215) ;  /* 0xfffffffc00f08947 */ /* 0x008fea000383ffff */
[----:B------:R-:W-:Y:S05]  /*a210*/  BRA `(.L_x_216) ;  /* 0xffffffb800207947 */ /* 0x000fea000383ffff */
.L_x_107:
[----:B------:R-:W-:-:S07]  /*a220*/  MOV R0, UR21 ;  /* 0x0000001500007c02 */ /* 0x000fce0008000f00 */
.L_x_217:
[----:B---3--:R3:W4:Y:S02]  /*a230*/  SYNCS.PHASECHK.TRANS64.TRYWAIT P0, [R0+URZ+0xf0], R2 ;  /* 0x0000f002000075a7 */ /* 0x00872400080011ff */
[----:B----4-:R-:W-:Y:S05]  /*a240*/  @!P0 NANOSLEEP.SYNCS 0x989680 ;  /* 0x009896800000895d */ /* 0x010fea0003900000 */
[----:B------:R-:W4:Y:S02]  /*a250*/  @!P0 SYNCS.PHASECHK.TRANS64 P0, [R0+URZ+0xf0], R2 ;  /* 0x0000f002000085a7 */ /* 0x000f2400080010ff */
[----:B----4-:R-:W-:Y:S05]  /*a260*/  @!P0 BRA `(.L_x_217) ;  /* 0xfffffffc00f08947 */ /* 0x010fea000383ffff */
[----:B------:R-:W-:Y:S05]  /*a270*/  BRA `(.L_x_218) ;  /* 0xffffffb800ac7947 */ /* 0x000fea000383ffff */
.L_x_108:
[----:B---3--:R-:W-:-:S07]  /*a280*/  MOV R0, UR21 ;  /* 0x0000001500007c02 */ /* 0x008fce0008000f00 */
.L_x_219:
[----:B---3--:R3:W4:Y:S02]  /*a290*/  SYNCS.PHASECHK.TRANS64.TRYWAIT P0, [R0+URZ+0xf8], R2 ;  /* 0x0000f802000075a7 */ /* 0x00872400080011ff */
[----:B----4-:R-:W-:Y:S05]  /*a2a0*/  @!P0 NANOSLEEP.SYNCS 0x989680 ;  /* 0x009896800000895d */ /* 0x010fea0003900000 */
[----:B------:R-:W4:Y:S02]  /*a2b0*/  @!P0 SYNCS.PHASECHK.TRANS64 P0, [R0+URZ+0xf8], R2 ;  /* 0x0000f802000085a7 */ /* 0x000f2400080010ff */
[----:B----4-:R-:W-:Y:S05]  /*a2c0*/  @!P0 BRA `(.L_x_219) ;  /* 0xfffffffc00f08947 */ /* 0x010fea000383ffff */
[----:B------:R-:W-:Y:S05]  /*a2d0*/  BRA `(.L_x_220) ;  /* 0xffffffb8009c7947 */ /* 0x000fea000383ffff */
.L_x_109:
[----:B---3--:R-:W-:-:S07]  /*a2e0*/  MOV R0, UR21 ;  /* 0x0000001500007c02 */ /* 0x008fce0008000f00 */
.L_x_221:
[----:B---3--:R3:W4:Y:S02]  /*a2f0*/  SYNCS.PHASECHK.TRANS64.TRYWAIT P0, [R0+URZ+0x100], R2 ;  /* 0x00010002000075a7 */ /* 0x00872400080011ff */
[----:B----4-:R-:W-:Y:S05]  /*a300*/  @!P0 NANOSLEEP.SYNCS 0x989680 ;  /* 0x009896800000895d */ /* 0x010fea0003900000 */
[----:B------:R-:W4:Y:S02]  /*a310*/  @!P0 SYNCS.PHASECHK.TRANS64 P0, [R0+URZ+0x100], R2 ;  /* 0x00010002000085a7 */ /* 0x000f2400080010ff */
[----:B----4-:R-:W-:Y:S05]  /*a320*/  @!P0 BRA `(.L_x_221) ;  /* 0xfffffffc00f08947 */ /* 0x010fea000383ffff */
[----:B------:R-:W-:Y:S05]  /*a330*/  BRA `(.L_x_222) ;  /* 0xffffffb8008c7947 */ /* 0x000fea000383ffff */
.L_x_111:
[----:B-1----:R1:W2:Y:S02]  /*a340*/  SYNCS.PHASECHK.TRANS64.TRYWAIT P0, [R3+URZ+0x120], R0 ;  /* 0x00012000030075a7 */ /* 0x0022a400080011ff */
[----:B--2---:R-:W-:Y:S05]  /*a350*/  @!P0 NANOSLEEP.SYNCS 0x989680 ;  /* 0x009896800000895d */ /* 0x004fea0003900000 */
[----:B------:R-:W2:Y:S02]  /*a360*/  @!P0 SYNCS.PHASECHK.TRANS64 P0, [R3+URZ+0x120], R0 ;  /* 0x00012000030085a7 */ /* 0x000ea400080010ff */
[----:B--2---:R-:W-:Y:S05]  /*a370*/  @!P0 BRA `(.L_x_111) ;  /* 0xfffffffc00f08947 */ /* 0x004fea000383ffff */
[----:B------:R-:W-:Y:S05]  /*a380*/  BRA `(.L_x_223) ;  /* 0xffffffbc00587947 */ /* 0x000fea000383ffff */
.L_x_122:
[----:B-1----:R-:W-:Y:S04]  /*a390*/  MOV R2, UR43 ;  /* 0x0000002b00027c02 */ /* 0x002fe80008000f00 */
[----:B------:R1:W2:Y:S03]  /*a3a0*/  SYNCS.PHASECHK.TRANS64.TRYWAIT P1, [R2+URZ+0xd0], R3 ;  /* 0x0000d003020075a7 */ /* 0x0002a600080211ff */
[----:B--2---:R-:W-:Y:S05]  /*a3b0*/  @!P1 NANOSLEEP.SYNCS 0x989680 ;  /* 0x009896800000995d */ /* 0x004fea0003900000 */
[----:B------:R-:W2:Y:S02]  /*a3c0*/  @!P1 SYNCS.PHASECHK.TRANS64 P1, [R2+URZ+0xd0], R3 ;  /* 0x0000d003020095a7 */ /* 0x000ea400080210ff */
[----:B--2---:R-:W-:Y:S05]  /*a3d0*/  @!P1 BRA `(.L_x_122) ;  /* 0xfffffffc00ec9947 */ /* 0x004fea000383ffff */
[----:B------:R-:W-:Y:S05]  /*a3e0*/  BRA `(.L_x_121) ;  /* 0xffffffc800c47947 */ /* 0x000fea000383ffff */
.L_x_124:
[----:B-1----:R1:W4:Y:S02]  /*a3f0*/  SYNCS.PHASECHK.TRANS64.TRYWAIT P0, [R53+URZ+0x140], R0 ;  /* 0x00014000350075a7 */ /* 0x00232400080011ff */
[----:B----4-:R-:W-:Y:S05]  /*a400*/  @!P0 NANOSLEEP.SYNCS 0x989680 ;  /* 0x009896800000895d */ /* 0x010fea0003900000 */
[----:B------:R-:W4:Y:S02]  /*a410*/  @!P0 SYNCS.PHASECHK.TRANS64 P0, [R53+URZ+0x140], R0 ;  /* 0x00014000350085a7 */ /* 0x000f2400080010ff */
[----:B----4-:R-:W-:Y:S05]  /*a420*/  @!P0 BRA `(.L_x_124) ;  /* 0xfffffffc00f08947 */ /* 0x010fea000383ffff */
[----:B------:R-:W-:Y:S05]  /*a430*/  BRA `(.L_x_123) ;  /* 0xffffffc800e47947 */ /* 0x000fea000383ffff */
.L_x_133:
[----:B--2---:R2:W3:Y:S02]  /*a440*/  SYNCS.PHASECHK.TRANS64.TRYWAIT P0, [R2+URZ+0xd0], R0 ;  /* 0x0000d000020075a7 */ /* 0x0044e400080011ff */
[----:B---3--:R-:W-:Y:S05]  /*a450*/  @!P0 NANOSLEEP.SYNCS 0x989680 ;  /* 0x009896800000895d */ /* 0x008fea0003900000 */
[----:B------:R-:W3:Y:S02]  /*a460*/  @!P0 SYNCS.PHASECHK.TRANS64 P0, [R2+URZ+0xd0], R0 ;  /* 0x0000d000020085a7 */ /* 0x000ee400080010ff */
[----:B---3--:R-:W-:Y:S05]  /*a470*/  @!P0 BRA `(.L_x_133) ;  /* 0xfffffffc00f08947 */ /* 0x008fea000383ffff */
[----:B------:R-:W-:Y:S05]  /*a480*/  BRA `(.L_x_132) ;  /* 0xffffffd000f47947 */ /* 0x000fea000383ffff */
.L_x_141:
[----:B--2---:R2:W3:Y:S02]  /*a490*/  SYNCS.PHASECHK.TRANS64.TRYWAIT P0, [R2+URZ+0xd0], R4 ;  /* 0x0000d004020075a7 */ /* 0x0044e400080011ff */
[----:B---3--:R-:W-:Y:S05]  /*a4a0*/  @!P0 NANOSLEEP.SYNCS 0x989680 ;  /* 0x009896800000895d */ /* 0x008fea0003900000 */
[----:B------:R-:W3:Y:S02]  /*a4b0*/  @!P0 SYNCS.PHASECHK.TRANS64 P0, [R2+URZ+0xd0], R4 ;  /* 0x0000d004020085a7 */ /* 0x000ee400080010ff */
[----:B---3--:R-:W-:Y:S05]  /*a4c0*/  @!P0 BRA `(.L_x_141) ;  /* 0xfffffffc00f08947 */ /* 0x008fea000383ffff */
[----:B------:R-:W-:Y:S05]  /*a4d0*/  BRA `(.L_x_140) ;  /* 0xffffffdc00147947 */ /* 0x000fea000383ffff */
.L_x_149:
[----:B--2---:R2:W3:Y:S02]  /*a4e0*/  SYNCS.PHASECHK.TRANS64.TRYWAIT P0, [R3+URZ+0xd0], R0 ;  /* 0x0000d000030075a7 */ /* 0x0044e400080011ff */
[----:B---3--:R-:W-:Y:S05]  /*a4f0*/  @!P0 NANOSLEEP.SYNCS 0x989680 ;  /* 0x009896800000895d */ /* 0x008fea0003900000 */
[----:B------:R-:W3:Y:S02]  /*a500*/  @!P0 SYNCS.PHASECHK.TRANS64 P0, [R3+URZ+0xd0], R0 ;  /* 0x0000d000030085a7 */ /* 0x000ee400080010ff */
[----:B---3--:R-:W-:Y:S05]  /*a510*/  @!P0 BRA `(.L_x_149) ;  /* 0xfffffffc00f08947 */ /* 0x008fea000383ffff */
[----:B------:R-:W-:Y:S05]  /*a520*/  BRA `(.L_x_148) ;  /* 0xffffffe400347947 */ /* 0x000fea000383ffff */
        .weak           $__internal_0_$__cuda_sm10x_tcgen05_guardrail_trap_col_being_dealloced_not_returned_by_alloc
        .type           $__internal_0_$__cuda_sm10x_tcgen05_guardrail_trap_col_being_dealloced_not_returned_by_alloc,@function
        .size           $__internal_0_$__cuda_sm10x_tcgen05_guardrail_trap_col_being_dealloced_not_returned_by_alloc,($__internal_1_$__cuda_sm10x_tcgen05_guardrail_trap_phase_invalid_during_alloc - $__internal_0_$__cuda_sm10x_tcgen05_guardrail_trap_col_being_dealloced_not_returned_by_alloc)
$__internal_0_$__cuda_sm10x_tcgen05_guardrail_trap_col_being_dealloced_not_returned_by_alloc:
[----:B------:R-:W-:Y:S05]  /*a530*/  BPT.TRAP 0x1 ;  /* 0x000000040000795c */ /* 0x000fea0000300000 */
[----:B------:R-:W-:-:S04]  /*a540*/  HFMA2 R3, -RZ, RZ, 0, 0 ;  /* 0x00000000ff037431 */ /* 0x000fc800000001ff */
[----:B------:R-:W-:Y:S05]  /*a550*/  RET.REL.NODEC R2 `(_ZN7cutlass13device_kernelINS_4gemm6kernel13GemmUniversalIN4cute5tupleIJiiiiEEENS1_10collective13CollectiveMmaINS1_35MainloopSm100TmaUmmaWarpSpecializedILi13ELi2ELi4ENS5_IJNS4_1CILi4EEENSA_ILi1EEESC_EEEEENS5_IJNSA_ILi128EEESF_NSA_ILi64EEEEEENS_10bfloat16_tENS5_IJlSC_lEEESI_SJ_NS4_8TiledMMAINS4_8MMA_AtomIJNS4_26SM100_MMA_F16BF16_2x1SM_SSISI_SI_fLi128ELi128ELNS4_4UMMA5MajorE0ELSO_0ELNSN_7ScaleInE0ELSP_0EEEEEENS4_6LayoutINS5_IJSC_SC_SC_EEENS5_IJNSA_ILi0EEESU_SU_EEEEENS5_IJNS4_10UnderscoreESX_SX_EEEEENS4_18SM100_TMA_2SM_LOADENS4_14ComposedLayoutINS4_7SwizzleILi3ELi4ELi3EEENS4_18smem_ptr_flag_bitsILi16EEENSS_INS5_IJNSA_ILi8EEESG_EEENS5_IJSG_SC_EEEEEEEvNS4_8identityENS4_28SM100_TMA_2SM_LOAD_MULTICASTES1A_vS1B_EENS_8epilogue10collective18CollectiveEpilogueINS1E_23Sm100TmaWarpSpecializedILi4ELi2ELi16ELb1ELb0EEEJNS5_IJSG_SF_SG_EEENS5_IJNSS_ISG_SC_EENSS_INS5_IJNSA_ILi16EEENSA_ILi2EEEEEENS5_IJSC_SG_EEEEEEEESI_SJ_SI_SJ_NS1E_6fusion15FusionCallbacksIS1I_NS1R_17LinearCombinationISI_fSI_fLNS_15FloatRoundStyleE2EEES1J_S1Q_JEEENS4_5SM1004TMEM4LOAD26SM100_TMEM_LOAD_32dp32b16xENS4_13SM90_TMA_LOADENS11_INS12_ILi1ELi4ELi3EEES15_NSS_INS5_IJS16_S1L_EEENS5_IJS1L_SC_EEEEEEENS4_39AutoVectorizingCopyWithAssumedAlignmentILi128EEENS4_14SM90_TMA_STOREES26_S28_S28_EEEvvEEEEvNT_6ParamsE) ;  /* 0xffffff5802a87950 */ /* 0x000fea0003c3ffff */
        .weak           $__internal_1_$__cuda_sm10x_tcgen05_guardrail_trap_phase_invalid_during_alloc
        .type           $__internal_1_$__cuda_sm10x_tcgen05_guardrail_trap_phase_invalid_during_alloc,@function
        .size           $__internal_1_$__cuda_sm10x_tcgen05_guardrail_trap_phase_invalid_during_alloc,($__internal_2_$__cuda_sm10x_tcgen05_guardrail_trap_unallocated_columns_being_dealloced - $__internal_1_$__cuda_sm10x_tcgen05_guardrail_trap_phase_invalid_during_alloc)
$__internal_1_$__cuda_sm10x_tcgen05_guardrail_trap_phase_invalid_during_alloc:
[----:B------:R-:W-:Y:S05]  /*a560*/  BPT.TRAP 0x1 ;  /* 0x000000040000795c */ /* 0x000fea0000300000 */
[----:B------:R-:W-:-:S04]  /*a570*/  MOV R5, 0x0 ;  /* 0x0000000000057802 */ /* 0x000fc80000000f00 */
[----:B------:R-:W-:Y:S05]  /*a580*/  RET.REL.NODEC R4 `(_ZN7cutlass13device_kernelINS_4gemm6kernel13GemmUniversalIN4cute5tupleIJiiiiEEENS1_10collective13CollectiveMmaINS1_35MainloopSm100TmaUmmaWarpSpecializedILi13ELi2ELi4ENS5_IJNS4_1CILi4EEENSA_ILi1EEESC_EEEEENS5_IJNSA_ILi128EEESF_NSA_ILi64EEEEEENS_10bfloat16_tENS5_IJlSC_lEEESI_SJ_NS4_8TiledMMAINS4_8MMA_AtomIJNS4_26SM100_MMA_F16BF16_2x1SM_SSISI_SI_fLi128ELi128ELNS4_4UMMA5MajorE0ELSO_0ELNSN_7ScaleInE0ELSP_0EEEEEENS4_6LayoutINS5_IJSC_SC_SC_EEENS5_IJNSA_ILi0EEESU_SU_EEEEENS5_IJNS4_10UnderscoreESX_SX_EEEEENS4_18SM100_TMA_2SM_LOADENS4_14ComposedLayoutINS4_7SwizzleILi3ELi4ELi3EEENS4_18smem_ptr_flag_bitsILi16EEENSS_INS5_IJNSA_ILi8EEESG_EEENS5_IJSG_SC_EEEEEEEvNS4_8identityENS4_28SM100_TMA_2SM_LOAD_MULTICASTES1A_vS1B_EENS_8epilogue10collective18CollectiveEpilogueINS1E_23Sm100TmaWarpSpecializedILi4ELi2ELi16ELb1ELb0EEEJNS5_IJSG_SF_SG_EEENS5_IJNSS_ISG_SC_EENSS_INS5_IJNSA_ILi16EEENSA_ILi2EEEEEENS5_IJSC_SG_EEEEEEEESI_SJ_SI_SJ_NS1E_6fusion15FusionCallbacksIS1I_NS1R_17LinearCombinationISI_fSI_fLNS_15FloatRoundStyleE2EEES1J_S1Q_JEEENS4_5SM1004TMEM4LOAD26SM100_TMEM_LOAD_32dp32b16xENS4_13SM90_TMA_LOADENS11_INS12_ILi1ELi4ELi3EEES15_NSS_INS5_IJS16_S1L_EEENS5_IJS1L_SC_EEEEEEENS4_39AutoVectorizingCopyWithAssumedAlignmentILi128EEENS4_14SM90_TMA_STOREES26_S28_S28_EEEvvEEEEvNT_6ParamsE) ;  /* 0xffffff58049c7950 */ /* 0x000fea0003c3ffff */
        .weak           $__internal_2_$__cuda_sm10x_tcgen05_guardrail_trap_unallocated_columns_being_dealloced
        .type           $__internal_2_$__cuda_sm10x_tcgen05_guardrail_trap_unallocated_columns_being_dealloced,@function
        .size           $__internal_2_$__cuda_sm10x_tcgen05_guardrail_trap_unallocated_columns_being_dealloced,(.L_x_225 - $__internal_2_$__cuda_sm10x_tcgen05_guardrail_trap_unallocated_columns_being_dealloced)
$__internal_2_$__cuda_sm10x_tcgen05_guardrail_trap_unallocated_columns_being_dealloced:
[----:B------:R-:W-:Y:S05]  /*a590*/  BPT.TRAP 0x1 ;  /* 0x000000040000795c */ /* 0x000fea0000300000 */
[----:B------:R-:W-:-:S04]  /*a5a0*/  HFMA2 R3, -RZ, RZ, 0, 0 ;  /* 0x00000000ff037431 */ /* 0x000fc800000001ff */
[----:B------:R-:W-:Y:S05]  /*a5b0*/  RET.REL.NODEC R2 `(_ZN7cutlass13device_kernelINS_4gemm6kernel13GemmUniversalIN4cute5tupleIJiiiiEEENS1_10collective13CollectiveMmaINS1_35MainloopSm100TmaUmmaWarpSpecializedILi13ELi2ELi4ENS5_IJNS4_1CILi4EEENSA_ILi1EEESC_EEEEENS5_IJNSA_ILi128EEESF_NSA_ILi64EEEEEENS_10bfloat16_tENS5_IJlSC_lEEESI_SJ_NS4_8TiledMMAINS4_8MMA_AtomIJNS4_26SM100_MMA_F16BF16_2x1SM_SSISI_SI_fLi128ELi128ELNS4_4UMMA5MajorE0ELSO_0ELNSN_7ScaleInE0ELSP_0EEEEEENS4_6LayoutINS5_IJSC_SC_SC_EEENS5_IJNSA_ILi0EEESU_SU_EEEEENS5_IJNS4_10UnderscoreESX_SX_EEEEENS4_18SM100_TMA_2SM_LOADENS4_14ComposedLayoutINS4_7SwizzleILi3ELi4ELi3EEENS4_18smem_ptr_flag_bitsILi16EEENSS_INS5_IJNSA_ILi8EEESG_EEENS5_IJSG_SC_EEEEEEEvNS4_8identityENS4_28SM100_TMA_2SM_LOAD_MULTICASTES1A_vS1B_EENS_8epilogue10collective18CollectiveEpilogueINS1E_23Sm100TmaWarpSpecializedILi4ELi2ELi16ELb1ELb0EEEJNS5_IJSG_SF_SG_EEENS5_IJNSS_ISG_SC_EENSS_INS5_IJNSA_ILi16EEENSA_ILi2EEEEEENS5_IJSC_SG_EEEEEEEESI_SJ_SI_SJ_NS1E_6fusion15FusionCallbacksIS1I_NS1R_17LinearCombinationISI_fSI_fLNS_15FloatRoundStyleE2EEES1J_S1Q_JEEENS4_5SM1004TMEM4LOAD26SM100_TMEM_LOAD_32dp32b16xENS4_13SM90_TMA_LOADENS11_INS12_ILi1ELi4ELi3EEES15_NSS_INS5_IJS16_S1L_EEENS5_IJS1L_SC_EEEEEEENS4_39AutoVectorizingCopyWithAssumedAlignmentILi128EEENS4_14SM90_TMA_STOREES26_S28_S28_EEEvvEEEEvNT_6ParamsE) ;  /* 0xffffff5802907950 */ /* 0x000fea0003c3ffff */
.L_x_224:
[----:B------:R-:W-:-:S00]  /*a5c0*/  BRA `(.L_x_224) ;  /* 0xfffffffc00fc7947 */ /* 0x000fc0000383ffff */
[----:B------:R-:W-:-:S00]  /*a5d0*/  NOP ;  /* 0x0000000000007918 */ /* 0x000fc00000000000 */
        /* <DEDUP_REMOVED lines=10> */
.L_x_225:


//--------------------- .nv.global.init           --------------------------
	.section	.nv.global.init,"aw",@progbits
.nv.global.init:
	.type		$str$27,@object
	.size		$str$27,($str$28 - $str$27)
$str$27:
        /*0000*/ 	.byte	0x28, 0x61, 0x64, 0x64, 0x72, 0x65, 0x73, 0x73, 0x20, 0x26, 0x20, 0x6d, 0x61, 0x73, 0x6b, 0x29
        /*0010*/ 	.byte	0x20, 0x3d, 0x3d, 0x20, 0x30, 0x00
	.type		$str$28,@object
	.size		$str$28,($str$26 - $str$28)
$str$28:
        /*0016*/ 	.byte	0x2f, 0x74, 0x6d, 0x70, 0x2f, 0x63, 0x75, 0x74, 0x6c, 0x61, 0x73, 0x73, 0x5f, 0x73, 0x77, 0x65
        /*0026*/ 	.byte	0x65, 0x70, 0x5f, 0x73, 0x72, 0x63, 0x2f, 0x69, 0x6e, 0x63, 0x6c, 0x75, 0x64, 0x65, 0x2f, 0x63
        /*0036*/ 	.byte	0x75, 0x74, 0x65, 0x2f, 0x70, 0x6f, 0x69, 0x6e, 0x74, 0x65, 0x72, 0x5f, 0x66, 0x6c, 0x61, 0x67
        /*0046*/ 	.byte	0x67, 0x65, 0x64, 0x2e, 0x68, 0x70, 0x70, 0x00
	.type		$str$26,@object
	.size		$str$26,($str$25 - $str$26)
$str$26:
        /*004e*/ 	.byte	0x2f, 0x74, 0x6d, 0x70, 0x2f, 0x63, 0x75, 0x74, 0x6c, 0x61, 0x73, 0x73, 0x5f, 0x73, 0x77, 0x65
        /*005e*/ 	.byte	0x65, 0x70, 0x5f, 0x73, 0x72, 0x63, 0x2f, 0x69, 0x6e, 0x63, 0x6c, 0x75, 0x64, 0x65, 0x2f, 0x63
        /*006e*/ 	.byte	0x75, 0x74, 0x65, 0x2f, 0x61, 0x74, 0x6f, 0x6d, 0x2f, 0x63, 0x6f, 0x70, 0x79, 0x5f, 0x74, 0x72
        /*007e*/ 	.byte	0x61, 0x69, 0x74, 0x73, 0x5f, 0x73, 0x6d, 0x31, 0x30, 0x30, 0x2e, 0x68, 0x70, 0x70, 0x00
	.type		$str$25,@object
	.size		$str$25,(__unnamed_1 - $str$25)
$str$25:
        /*008d*/ 	.byte	0x28, 0x28, 0x75, 0x69, 0x6e, 0x74, 0x33, 0x32, 0x5f, 0x74, 0x28, 0x74, 0x68, 0x72, 0x65, 0x61
        /*009d*/ 	.byte	0x64, 0x49, 0x64, 0x78, 0x2e, 0x78, 0x29, 0x20, 0x2f, 0x20, 0x33, 0x32, 0x29, 0x20, 0x25, 0x20
        /*00ad*/ 	.byte	0x34, 0x29, 0x20, 0x3d, 0x3d, 0x20, 0x28, 0x28, 0x28, 0x74, 0x6d, 0x65, 0x6d, 0x5f, 0x61, 0x64
        /*00bd*/ 	.byte	0x64, 0x72, 0x20, 0x3e, 0x3e, 0x20, 0x31, 0x36, 0x29, 0x20, 0x2f, 0x20, 0x33, 0x32, 0x29, 0x20
        /*00cd*/ 	.byte	0x25, 0x20, 0x34, 0x29, 0x00
	.type		__unnamed_1,@object
	.size		__unnamed_1,(__unnamed_2 - __unnamed_1)
__unnamed_1:
        /*00d2*/ 	.byte	0x61, 0x75, 0x74, 0x6f, 0x20, 0x63, 0x75, 0x74, 0x65, 0x3a, 0x3a, 0x61, 0x73, 0x5f, 0x70, 0x6f
        /* <DEDUP_REMOVED lines=24> */
        /*0262*/ 	.byte	0x43, 0x3c, 0x32, 0x30, 0x34, 0x38, 0x3e, 0x3e, 0x3e, 0x3e, 0x5d, 0x00
	.type		__unnamed_2,@object
	.size		__unnamed_2,(.L_2 - __unnamed_2)
__unnamed_2:
        /* <DEDUP_REMOVED lines=40> */
        /*04ee*/ 	.byte	0x3a, 0x3a, 0x43, 0x3c, 0x30, 0x3e, 0x3e, 0x3e, 0x3e, 0x5d, 0x00
.L_2:


//--------------------- .nv.shared._ZN7cutlass13device_kernelINS_4gemm6kernel13GemmUniversalIN4cute5tupleIJiiiiEEENS1_10collective13CollectiveMmaINS1_35MainloopSm100TmaUmmaWarpSpecializedILi13ELi2ELi4ENS5_IJNS4_1CILi4EEENSA_ILi1EEESC_EEEEENS5_IJNSA_ILi128EEESF_NSA_ILi64EEEEEENS_10bfloat16_tENS5_IJlSC_lEEESI_SJ_NS4_8TiledMMAINS4_8MMA_AtomIJNS4_26SM100_MMA_F16BF16_2x1SM_SSISI_SI_fLi128ELi128ELNS4_4UMMA5MajorE0ELSO_0ELNSN_7ScaleInE0ELSP_0EEEEEENS4_6LayoutINS5_IJSC_SC_SC_EEENS5_IJNSA_ILi0EEESU_SU_EEEEENS5_IJNS4_10UnderscoreESX_SX_EEEEENS4_18SM100_TMA_2SM_LOADENS4_14ComposedLayoutINS4_7SwizzleILi3ELi4ELi3EEENS4_18smem_ptr_flag_bitsILi16EEENSS_INS5_IJNSA_ILi8EEESG_EEENS5_IJSG_SC_EEEEEEEvNS4_8identityENS4_28SM100_TMA_2SM_LOAD_MULTICASTES1A_vS1B_EENS_8epilogue10collective18CollectiveEpilogueINS1E_23Sm100TmaWarpSpecializedILi4ELi2ELi16ELb1ELb0EEEJNS5_IJSG_SF_SG_EEENS5_IJNSS_ISG_SC_EENSS_INS5_IJNSA_ILi16EEENSA_ILi2EEEEEENS5_IJSC_SG_EEEEEEEESI_SJ_SI_SJ_NS1E_6fusion15FusionCallbacksIS1I_NS1R_17LinearCombinationISI_fSI_fLNS_15FloatRoundStyleE2EEES1J_S1Q_JEEENS4_5SM1004TMEM4LOAD26SM100_TMEM_LOAD_32dp32b16xENS4_13SM90_TMA_LOADENS11_INS12_ILi1ELi4ELi3EEES15_NSS_INS5_IJS16_S1L_EEENS5_IJS1L_SC_EEEEEEENS4_39AutoVectorizingCopyWithAssumedAlignmentILi128EEENS4_14SM90_TMA_STOREES26_S28_S28_EEEvvEEEEvNT_6ParamsE --------------------------
	.section	.nv.shared._ZN7cutlass13device_kernelINS_4gemm6kernel13GemmUniversalIN4cute5tupleIJiiiiEEENS1_10collective13CollectiveMmaINS1_35MainloopSm100TmaUmmaWarpSpecializedILi13ELi2ELi4ENS5_IJNS4_1CILi4EEENSA_ILi1EEESC_EEEEENS5_IJNSA_ILi128EEESF_NSA_ILi64EEEEEENS_10bfloat16_tENS5_IJlSC_lEEESI_SJ_NS4_8TiledMMAINS4_8MMA_AtomIJNS4_26SM100_MMA_F16BF16_2x1SM_SSISI_SI_fLi128ELi128ELNS4_4UMMA5MajorE0ELSO_0ELNSN_7ScaleInE0ELSP_0EEEEEENS4_6LayoutINS5_IJSC_SC_SC_EEENS5_IJNSA_ILi0EEESU_SU_EEEEENS5_IJNS4_10UnderscoreESX_SX_EEEEENS4_18SM100_TMA_2SM_LOADENS4_14ComposedLayoutINS4_7SwizzleILi3ELi4ELi3EEENS4_18smem_ptr_flag_bitsILi16EEENSS_INS5_IJNSA_ILi8EEESG_EEENS5_IJSG_SC_EEEEEEEvNS4_8identityENS4_28SM100_TMA_2SM_LOAD_MULTICASTES1A_vS1B_EENS_8epilogue10collective18CollectiveEpilogueINS1E_23Sm100TmaWarpSpecializedILi4ELi2ELi16ELb1ELb0EEEJNS5_IJSG_SF_SG_EEENS5_IJNSS_ISG_SC_EENSS_INS5_IJNSA_ILi16EEENSA_ILi2EEEEEENS5_IJSC_SG_EEEEEEEESI_SJ_SI_SJ_NS1E_6fusion15FusionCallbacksIS1I_NS1R_17LinearCombinationISI_fSI_fLNS_15FloatRoundStyleE2EEES1J_S1Q_JEEENS4_5SM1004TMEM4LOAD26SM100_TMEM_LOAD_32dp32b16xENS4_13SM90_TMA_LOADENS11_INS12_ILi1ELi4ELi3EEES15_NSS_INS5_IJS16_S1L_EEENS5_IJS1L_SC_EEEEEEENS4_39AutoVectorizingCopyWithAssumedAlignmentILi128EEENS4_14SM90_TMA_STOREES26_S28_S28_EEEvvEEEEvNT_6ParamsE,"aw",@nobits
	.sectionflags	@""
	.align	16
	.zero		1024


//--------------------- .nv.shared.reserved.0     --------------------------
	.section	.nv.shared.reserved.0,"aw",@nobits
	.weak		__nv_reservedSMEM_offset_0_alias
	.size		__nv_reservedSMEM_offset_0_alias, 0, 64
	.other		__nv_reservedSMEM_offset_0_alias,@"STO_CUDA_RESERVED_SHARED STV_DEFAULT"
__nv_reservedSMEM_offset_0_alias:
	.zero		0
.nv.shared.reserved.0:
	.zero		64
	.weak		__nv_reservedSMEM_tcgen05_partition
	.type		__nv_reservedSMEM_tcgen05_partition,@object
	.size		__nv_reservedSMEM_tcgen05_partition,(.L_0 - __nv_reservedSMEM_tcgen05_partition)
__nv_reservedSMEM_tcgen05_partition:
	.zero		32
.L_0:


//--------------------- .nv.global                --------------------------
	.section	.nv.global,"aw",@nobits
.nv.global:
	.type		_ZN40_INTERNAL_6b7e227c_4_k_cu_d148448c_353784cute1_E,@object
	.size		_ZN40_INTERNAL_6b7e227c_4_k_cu_d148448c_353784cute1_E,(_ZN40_INTERNAL_6b7e227c_4_k_cu_d148448c_353784cuda3std3__45__cpo6cbeginE - _ZN40_INTERNAL_6b7e227c_4_k_cu_d148448c_353784cute1_E)
_ZN40_INTERNAL_6b7e227c_4_k_cu_d148448c_353784cute1_E:
	.zero		1
	.type		_ZN40_INTERNAL_6b7e227c_4_k_cu_d148448c_353784cuda3std3__45__cpo6cbeginE,@object
	.size		_ZN40_INTERNAL_6b7e227c_4_k_cu_d148448c_353784cuda3std3__45__cpo6cbeginE,(_ZN40_INTERNAL_6b7e227c_4_k_cu_d148448c_353784cuda3std3__48in_placeE - _ZN40_INTERNAL_6b7e227c_4_k_cu_d148448c_353784cuda3std3__45__cpo6cbeginE)
_ZN40_INTERNAL_6b7e227c_4_k_cu_d148448c_353784cuda3std3__45__cpo6cbeginE:
	.zero		1
	.type		_ZN40_INTERNAL_6b7e227c_4_k_cu_d148448c_353784cuda3std3__48in_placeE,@object
	.size		_ZN40_INTERNAL_6b7e227c_4_k_cu_d148448c_353784cuda3std3__48in_placeE,(_ZN40_INTERNAL_6b7e227c_4_k_cu_d148448c_353784cuda3std6ranges3__45__cpo9iter_moveE - _ZN40_INTERNAL_6b7e227c_4_k_cu_d148448c_353784cuda3std3__48in_placeE)
_ZN40_INTERNAL_6b7e227c_4_k_cu_d148448c_353784cuda3std3__48in_placeE:
	.zero		1
	.type		_ZN40_INTERNAL_6b7e227c_4_k_cu_d148448c_353784cuda3std6ranges3__45__cpo9iter_moveE,@object
	.size		_ZN40_INTERNAL_6b7e227c_4_k_cu_d148448c_353784cuda3std6ranges3__45__cpo9iter_moveE,(_ZN40_INTERNAL_6b7e227c_4_k_cu_d148448c_353784cuda3std3__45__cpo5beginE - _ZN40_INTERNAL_6b7e227c_4_k_cu_d148448c_353784cuda3std6ranges3__45__cpo9iter_moveE)
_ZN40_INTERNAL_6b7e227c_4_k_cu_d148448c_353784cuda3std6ranges3__45__cpo9iter_moveE:
	.zero		1
	.type		_ZN40_INTERNAL_6b7e227c_4_k_cu_d148448c_353784cuda3std3__45__cpo5beginE,@object
	.size		_ZN40_INTERNAL_6b7e227c_4_k_cu_d148448c_353784cuda3std3__45__cpo5beginE,(_ZN40_INTERNAL_6b7e227c_4_k_cu_d148448c_353784cuda3std3__442_GLOBAL__N__6b7e227c_4_k_cu_d148448c_353786ignoreE - _ZN40_INTERNAL_6b7e227c_4_k_cu_d148448c_353784cuda3std3__45__cpo5beginE)
_ZN40_INTERNAL_6b7e227c_4_k_cu_d148448c_353784cuda3std3__45__cpo5beginE:
	.zero		1
	.type		_ZN40_INTERNAL_6b7e227c_4_k_cu_d148448c_353784cuda3std3__442_GLOBAL__N__6b7e227c_4_k_cu_d148448c_353786ignoreE,@object
	.size		_ZN40_INTERNAL_6b7e227c_4_k_cu_d148448c_353784cuda3std3__442_GLOBAL__N__6b7e227c_4_k_cu_d148448c_353786ignoreE,(_ZN40_INTERNAL_6b7e227c_4_k_cu_d148448c_353784cute7productE - _ZN40_INTERNAL_6b7e227c_4_k_cu_d148448c_353784cuda3std3__442_GLOBAL__N__6b7e227c_4_k_cu_d148448c_353786ignoreE)
_ZN40_INTERNAL_6b7e227c_4_k_cu_d148448c_353784cuda3std3__442_GLOBAL__N__6b7e227c_4_k_cu_d148448c_353786ignoreE:
	.zero		1
	.type		_ZN40_INTERNAL_6b7e227c_4_k_cu_d148448c_353784cute7productE,@object
	.size		_ZN40_INTERNAL_6b7e227c_4_k_cu_d148448c_353784cute7productE,(_ZN40_INTERNAL_6b7e227c_4_k_cu_d148448c_353784cuda3std3__45__cpo3endE - _ZN40_INTERNAL_6b7e227c_4_k_cu_d148448c_353784cute7productE)
_ZN40_INTERNAL_6b7e227c_4_k_cu_d148448c_353784cute7productE:
	.zero		1
	.type		_ZN40_INTERNAL_6b7e227c_4_k_cu_d148448c_353784cuda3std3__45__cpo3endE,@object
	.size		_ZN40_INTERNAL_6b7e227c_4_k_cu_d148448c_353784cuda3std3__45__cpo3endE,(_ZN40_INTERNAL_6b7e227c_4_k_cu_d148448c_353784cuda3std3__419piecewise_constructE - _ZN40_INTERNAL_6b7e227c_4_k_cu_d148448c_353784cuda3std3__45__cpo3endE)
_ZN40_INTERNAL_6b7e227c_4_k_cu_d148448c_353784cuda3std3__45__cpo3endE:
	.zero		1
	.type		_ZN40_INTERNAL_6b7e227c_4_k_cu_d148448c_353784cuda3std3__419piecewise_constructE,@object
	.size		_ZN40_INTERNAL_6b7e227c_4_k_cu_d148448c_353784cuda3std3__419piecewise_constructE,(_ZN40_INTERNAL_6b7e227c_4_k_cu_d148448c_353784cuda3std3__45__cpo4cendE - _ZN40_INTERNAL_6b7e227c_4_k_cu_d148448c_353784cuda3std3__419piecewise_constructE)
_ZN40_INTERNAL_6b7e227c_4_k_cu_d148448c_353784cuda3std3__419piecewise_constructE:
	.zero		1
	.type		_ZN40_INTERNAL_6b7e227c_4_k_cu_d148448c_353784cuda3std3__45__cpo4cendE,@object
	.size		_ZN40_INTERNAL_6b7e227c_4_k_cu_d148448c_353784cuda3std3__45__cpo4cendE,(_ZN40_INTERNAL_6b7e227c_4_k_cu_d148448c_353784cuda3std6ranges3__45__cpo4swapE - _ZN40_INTERNAL_6b7e227c_4_k_cu_d148448c_353784cuda3std3__45__cpo4cendE)
_ZN40_INTERNAL_6b7e227c_4_k_cu_d148448c_353784cuda3std3__45__cpo4cendE:
	.zero		1
	.type		_ZN40_INTERNAL_6b7e227c_4_k_cu_d148448c_353784cuda3std6ranges3__45__cpo4swapE,@object
	.size		_ZN40_INTERNAL_6b7e227c_4_k_cu_d148448c_353784cuda3std6ranges3__45__cpo4swapE,(.L_10 - _ZN40_INTERNAL_6b7e227c_4_k_cu_d148448c_353784cuda3std6ranges3__45__cpo4swapE)
_ZN40_INTERNAL_6b7e227c_4_k_cu_d148448c_353784cuda3std6ranges3__45__cpo4swapE:
	.zero		1
.L_10:


//--------------------- .nv.constant0._ZN7cutlass13device_kernelINS_4gemm6kernel13GemmUniversalIN4cute5tupleIJiiiiEEENS1_10collective13CollectiveMmaINS1_35MainloopSm100TmaUmmaWarpSpecializedILi13ELi2ELi4ENS5_IJNS4_1CILi4EEENSA_ILi1EEESC_EEEEENS5_IJNSA_ILi128EEESF_NSA_ILi64EEEEEENS_10bfloat16_tENS5_IJlSC_lEEESI_SJ_NS4_8TiledMMAINS4_8MMA_AtomIJNS4_26SM100_MMA_F16BF16_2x1SM_SSISI_SI_fLi128ELi128ELNS4_4UMMA5MajorE0ELSO_0ELNSN_7ScaleInE0ELSP_0EEEEEENS4_6LayoutINS5_IJSC_SC_SC_EEENS5_IJNSA_ILi0EEESU_SU_EEEEENS5_IJNS4_10UnderscoreESX_SX_EEEEENS4_18SM100_TMA_2SM_LOADENS4_14ComposedLayoutINS4_7SwizzleILi3ELi4ELi3EEENS4_18smem_ptr_flag_bitsILi16EEENSS_INS5_IJNSA_ILi8EEESG_EEENS5_IJSG_SC_EEEEEEEvNS4_8identityENS4_28SM100_TMA_2SM_LOAD_MULTICASTES1A_vS1B_EENS_8epilogue10collective18CollectiveEpilogueINS1E_23Sm100TmaWarpSpecializedILi4ELi2ELi16ELb1ELb0EEEJNS5_IJSG_SF_SG_EEENS5_IJNSS_ISG_SC_EENSS_INS5_IJNSA_ILi16EEENSA_ILi2EEEEEENS5_IJSC_SG_EEEEEEEESI_SJ_SI_SJ_NS1E_6fusion15FusionCallbacksIS1I_NS1R_17LinearCombinationISI_fSI_fLNS_15FloatRoundStyleE2EEES1J_S1Q_JEEENS4_5SM1004TMEM4LOAD26SM100_TMEM_LOAD_32dp32b16xENS4_13SM90_TMA_LOADENS11_INS12_ILi1ELi4ELi3EEES15_NSS_INS5_IJS16_S1L_EEENS5_IJS1L_SC_EEEEEEENS4_39AutoVectorizingCopyWithAssumedAlignmentILi128EEENS4_14SM90_TMA_STOREES26_S28_S28_EEEvvEEEEvNT_6ParamsE --------------------------
	.section	.nv.constant0._ZN7cutlass13device_kernelINS_4gemm6kernel13GemmUniversalIN4cute5tupleIJiiiiEEENS1_10collective13CollectiveMmaINS1_35MainloopSm100TmaUmmaWarpSpecializedILi13ELi2ELi4ENS5_IJNS4_1CILi4EEENSA_ILi1EEESC_EEEEENS5_IJNSA_ILi128EEESF_NSA_ILi64EEEEEENS_10bfloat16_tENS5_IJlSC_lEEESI_SJ_NS4_8TiledMMAINS4_8MMA_AtomIJNS4_26SM100_MMA_F16BF16_2x1SM_SSISI_SI_fLi128ELi128ELNS4_4UMMA5MajorE0ELSO_0ELNSN_7ScaleInE0ELSP_0EEEEEENS4_6LayoutINS5_IJSC_SC_SC_EEENS5_IJNSA_ILi0EEESU_SU_EEEEENS5_IJNS4_10UnderscoreESX_SX_EEEEENS4_18SM100_TMA_2SM_LOADENS4_14ComposedLayoutINS4_7SwizzleILi3ELi4ELi3EEENS4_18smem_ptr_flag_bitsILi16EEENSS_INS5_IJNSA_ILi8EEESG_EEENS5_IJSG_SC_EEEEEEEvNS4_8identityENS4_28SM100_TMA_2SM_LOAD_MULTICASTES1A_vS1B_EENS_8epilogue10collective18CollectiveEpilogueINS1E_23Sm100TmaWarpSpecializedILi4ELi2ELi16ELb1ELb0EEEJNS5_IJSG_SF_SG_EEENS5_IJNSS_ISG_SC_EENSS_INS5_IJNSA_ILi16EEENSA_ILi2EEEEEENS5_IJSC_SG_EEEEEEEESI_SJ_SI_SJ_NS1E_6fusion15FusionCallbacksIS1I_NS1R_17LinearCombinationISI_fSI_fLNS_15FloatRoundStyleE2EEES1J_S1Q_JEEENS4_5SM1004TMEM4LOAD26SM100_TMEM_LOAD_32dp32b16xENS4_13SM90_TMA_LOADENS11_INS12_ILi1ELi4ELi3EEES15_NSS_INS5_IJS16_S1L_EEENS5_IJS1L_SC_EEEEEEENS4_39AutoVectorizingCopyWithAssumedAlignmentILi128EEENS4_14SM90_TMA_STOREES26_S28_S28_EEEvvEEEEvNT_6ParamsE,"a",@progbits
	.sectionflags	@""
	.align	4
.nv.constant0._ZN7cutlass13device_kernelINS_4gemm6kernel13GemmUniversalIN4cute5tupleIJiiiiEEENS1_10collective13CollectiveMmaINS1_35MainloopSm100TmaUmmaWarpSpecializedILi13ELi2ELi4ENS5_IJNS4_1CILi4EEENSA_ILi1EEESC_EEEEENS5_IJNSA_ILi128EEESF_NSA_ILi64EEEEEENS_10bfloat16_tENS5_IJlSC_lEEESI_SJ_NS4_8TiledMMAINS4_8MMA_AtomIJNS4_26SM100_MMA_F16BF16_2x1SM_SSISI_SI_fLi128ELi128ELNS4_4UMMA5MajorE0ELSO_0ELNSN_7ScaleInE0ELSP_0EEEEEENS4_6LayoutINS5_IJSC_SC_SC_EEENS5_IJNSA_ILi0EEESU_SU_EEEEENS5_IJNS4_10UnderscoreESX_SX_EEEEENS4_18SM100_TMA_2SM_LOADENS4_14ComposedLayoutINS4_7SwizzleILi3ELi4ELi3EEENS4_18smem_ptr_flag_bitsILi16EEENSS_INS5_IJNSA_ILi8EEESG_EEENS5_IJSG_SC_EEEEEEEvNS4_8identityENS4_28SM100_TMA_2SM_LOAD_MULTICASTES1A_vS1B_EENS_8epilogue10collective18CollectiveEpilogueINS1E_23Sm100TmaWarpSpecializedILi4ELi2ELi16ELb1ELb0EEEJNS5_IJSG_SF_SG_EEENS5_IJNSS_ISG_SC_EENSS_INS5_IJNSA_ILi16EEENSA_ILi2EEEEEENS5_IJSC_SG_EEEEEEEESI_SJ_SI_SJ_NS1E_6fusion15FusionCallbacksIS1I_NS1R_17LinearCombinationISI_fSI_fLNS_15FloatRoundStyleE2EEES1J_S1Q_JEEENS4_5SM1004TMEM4LOAD26SM100_TMEM_LOAD_32dp32b16xENS4_13SM90_TMA_LOADENS11_INS12_ILi1ELi4ELi3EEES15_NSS_INS5_IJS16_S1L_EEENS5_IJS1L_SC_EEEEEEENS4_39AutoVectorizingCopyWithAssumedAlignmentILi128EEENS4_14SM90_TMA_STOREES26_S28_S28_EEEvvEEEEvNT_6ParamsE:
	.zero		2944


//--------------------- SYMBOLS --------------------------

	.type		.nv.reservedSmem.offset0,@object
	.size		.nv.reservedSmem.offset0,0x4
	.type		.nv.reservedSmem.cap,@object
	.size		.nv.reservedSmem.cap,0x4
	.type		__assertfail,@function
